// auto-generated by cutlass_sweep.gemm — config: {"arch": "sm_90", "cluster_m": 1, "cluster_n": 1, "dtype": "fp16", "dtype_b": "fp16", "layout": "tn", "stages": 2, "tile_k": 64, "tile_m": 128, "tile_n": 128}
#include "cutlass/cutlass.h"
#include "cutlass/gemm/collective/collective_builder.hpp"
#include "cutlass/gemm/device/gemm_universal_adapter.h"
#include "cutlass/gemm/kernel/gemm_universal.hpp"
#include "cutlass/epilogue/collective/collective_builder.hpp"

using ElemA = cutlass::half_t;
using ElemB = cutlass::half_t;
using ElemCD = cutlass::half_t;
using Acc  = float;
using TileShape    = cute::Shape<cute::_128, cute::_128, cute::_64>;
using ClusterShape = cute::Shape<cute::_1, cute::_1, cute::_1>;

using CollectiveEpilogue = typename cutlass::epilogue::collective::CollectiveBuilder<
    cutlass::arch::Sm90, cutlass::arch::OpClassTensorOp,
    TileShape, ClusterShape,
    cutlass::epilogue::collective::EpilogueTileAuto,
    Acc, Acc,
    ElemCD, cutlass::layout::RowMajor, 128 / cutlass::sizeof_bits<ElemCD>::value,
    ElemCD, cutlass::layout::RowMajor, 128 / cutlass::sizeof_bits<ElemCD>::value,
    cutlass::epilogue::collective::EpilogueScheduleAuto
  >::CollectiveOp;

using CollectiveMainloop = typename cutlass::gemm::collective::CollectiveBuilder<
    cutlass::arch::Sm90, cutlass::arch::OpClassTensorOp,
    ElemA, cutlass::layout::ColumnMajor, 128 / cutlass::sizeof_bits<ElemA>::value,
    ElemB, cutlass::layout::RowMajor, 128 / cutlass::sizeof_bits<ElemB>::value,
    Acc,
    TileShape, ClusterShape,
    cutlass::gemm::collective::StageCount<2>,
    cutlass::gemm::collective::KernelScheduleAuto
  >::CollectiveOp;

using GemmKernel = cutlass::gemm::kernel::GemmUniversal<
    cute::Shape<int,int,int,int>,
    CollectiveMainloop,
    CollectiveEpilogue
>;
using Gemm = cutlass::gemm::device::GemmUniversalAdapter<GemmKernel>;

// Force the device kernel symbol into the cubin without needing a host main.
auto* _anchor = &cutlass::device_kernel<GemmKernel>;


// ===== COMPILED SASS (sm_90a) =====

	.target	sm_90a

	.elftype	@"ET_EXEC"


//--------------------- .note.nv.tkinfo           --------------------------
	.section	.note.nv.tkinfo,"",@"SHT_NOTE"
	.sectionflags	@"SHF_NOTE_NV_TKINFO"
	.tkinfo
        /*0018*/ 	.word	0x00000002
        /*0030*/ 	.string	""
        /*0030*/ 	.string	"ptxas"
        /*0030*/ 	.string	"Cuda compilation tools, release 13.0, V13.0.88"
        /*0030*/ 	.string	"Build cuda_13.0.r13.0/compiler.36424714_0"
        /*0030*/ 	.string	"-arch sm_90a -m 64 "



//--------------------- .note.nv.cuinfo           --------------------------
	.section	.note.nv.cuinfo,"",@"SHT_NOTE"
	.sectionflags	@"SHF_NOTE_NV_CUINFO"
        /*0018*/ 	.short	0x0002
        /*001a*/ 	.short	0x005a
        /*001c*/ 	.short	0x0082
	.zero		2


//--------------------- .nv.info                  --------------------------
	.section	.nv.info,"",@"SHT_CUDA_INFO"
	.align	4


	//----- nvinfo : EIATTR_REGCOUNT
	.align		4
        /*0000*/ 	.byte	0x04, 0x2f
        /*0002*/ 	.short	(.L_15 - .L_14)
	.align		4
.L_14:
        /*0004*/ 	.word	index@(_ZN7cutlass13device_kernelINS_4gemm6kernel13GemmUniversalIN4cute5tupleIJiiiiEEENS1_10collective13CollectiveMmaINS1_34MainloopSm90TmaGmmaWarpSpecializedILi2ENS5_IJNS4_1CILi1EEESB_SB_EEENS1_35KernelTmaWarpSpecializedCooperativeEEENS5_IJNSA_ILi128EEESF_NSA_ILi64EEEEEENS_6half_tENS5_IJSB_llEEESI_SJ_NS4_8TiledMMAINS4_8MMA_AtomIJNS4_4SM904GMMA26MMA_64x128x16_F32F16F16_SSILNSN_5MajorE1ELSP_1ELNSN_7ScaleInE1ELSQ_1EEEEEENS4_6LayoutINS5_IJNSA_ILi2EEESB_SB_EEENS5_IJSB_NSA_ILi0EEESW_EEEEENS5_IJNS4_10UnderscoreESZ_SZ_EEEEENS4_13SM90_TMA_LOADENS4_14ComposedLayoutINS4_7SwizzleILi3ELi4ELi3EEENS4_18smem_ptr_flag_bitsILi16EEENST_INS5_IJSG_NSA_ILi8EEEEEENS5_IJSB_SG_EEEEEEEvNS4_8identityES12_S1C_vS1D_EENS_8epilogue10collective6detail29Sm90TmaWarpSpecializedAdapterINS1G_15DefaultEpilogueISI_NS5_IJlSB_lEEES1K_NS1F_6thread17LinearCombinationISI_Li1EffLNS1L_9ScaleType4KindE0ELNS_15FloatRoundStyleE2ESI_EENS1_15EpilogueDefaultEEEEEvvEEEEvNT_6ParamsE)
        /*0008*/ 	.word	0x000000a8


	//----- nvinfo : EIATTR_FRAME_SIZE
	.align		4
.L_15:
        /*000c*/ 	.byte	0x04, 0x11
        /*000e*/ 	.short	(.L_17 - .L_16)
	.align		4
.L_16:
        /*0010*/ 	.word	index@(_ZN7cutlass13device_kernelINS_4gemm6kernel13GemmUniversalIN4cute5tupleIJiiiiEEENS1_10collective13CollectiveMmaINS1_34MainloopSm90TmaGmmaWarpSpecializedILi2ENS5_IJNS4_1CILi1EEESB_SB_EEENS1_35KernelTmaWarpSpecializedCooperativeEEENS5_IJNSA_ILi128EEESF_NSA_ILi64EEEEEENS_6half_tENS5_IJSB_llEEESI_SJ_NS4_8TiledMMAINS4_8MMA_AtomIJNS4_4SM904GMMA26MMA_64x128x16_F32F16F16_SSILNSN_5MajorE1ELSP_1ELNSN_7ScaleInE1ELSQ_1EEEEEENS4_6LayoutINS5_IJNSA_ILi2EEESB_SB_EEENS5_IJSB_NSA_ILi0EEESW_EEEEENS5_IJNS4_10UnderscoreESZ_SZ_EEEEENS4_13SM90_TMA_LOADENS4_14ComposedLayoutINS4_7SwizzleILi3ELi4ELi3EEENS4_18smem_ptr_flag_bitsILi16EEENST_INS5_IJSG_NSA_ILi8EEEEEENS5_IJSB_SG_EEEEEEEvNS4_8identityES12_S1C_vS1D_EENS_8epilogue10collective6detail29Sm90TmaWarpSpecializedAdapterINS1G_15DefaultEpilogueISI_NS5_IJlSB_lEEES1K_NS1F_6thread17LinearCombinationISI_Li1EffLNS1L_9ScaleType4KindE0ELNS_15FloatRoundStyleE2ESI_EENS1_15EpilogueDefaultEEEEEvvEEEEvNT_6ParamsE)
        /*0014*/ 	.word	0x00000000


	//----- nvinfo : EIATTR_MIN_STACK_SIZE
	.align		4
.L_17:
        /*0018*/ 	.byte	0x04, 0x12
        /*001a*/ 	.short	(.L_19 - .L_18)
	.align		4
.L_18:
        /*001c*/ 	.word	index@(_ZN7cutlass13device_kernelINS_4gemm6kernel13GemmUniversalIN4cute5tupleIJiiiiEEENS1_10collective13CollectiveMmaINS1_34MainloopSm90TmaGmmaWarpSpecializedILi2ENS5_IJNS4_1CILi1EEESB_SB_EEENS1_35KernelTmaWarpSpecializedCooperativeEEENS5_IJNSA_ILi128EEESF_NSA_ILi64EEEEEENS_6half_tENS5_IJSB_llEEESI_SJ_NS4_8TiledMMAINS4_8MMA_AtomIJNS4_4SM904GMMA26MMA_64x128x16_F32F16F16_SSILNSN_5MajorE1ELSP_1ELNSN_7ScaleInE1ELSQ_1EEEEEENS4_6LayoutINS5_IJNSA_ILi2EEESB_SB_EEENS5_IJSB_NSA_ILi0EEESW_EEEEENS5_IJNS4_10UnderscoreESZ_SZ_EEEEENS4_13SM90_TMA_LOADENS4_14ComposedLayoutINS4_7SwizzleILi3ELi4ELi3EEENS4_18smem_ptr_flag_bitsILi16EEENST_INS5_IJSG_NSA_ILi8EEEEEENS5_IJSB_SG_EEEEEEEvNS4_8identityES12_S1C_vS1D_EENS_8epilogue10collective6detail29Sm90TmaWarpSpecializedAdapterINS1G_15DefaultEpilogueISI_NS5_IJlSB_lEEES1K_NS1F_6thread17LinearCombinationISI_Li1EffLNS1L_9ScaleType4KindE0ELNS_15FloatRoundStyleE2ESI_EENS1_15EpilogueDefaultEEEEEvvEEEEvNT_6ParamsE)
        /*0020*/ 	.word	0x00000000
.L_19:


//--------------------- .nv.compat                --------------------------
	.section	.nv.compat,"",@"SHT_CUDA_COMPAT_INFO"
	.align	4
        /*0000*/ 	.byte	0x02, 0x09, 0x01, 0x00, 0x02, 0x02, 0x04, 0x00, 0x02, 0x05, 0x05, 0x00, 0x03, 0x07, 0x01, 0x01
        /*0010*/ 	.byte	0x02, 0x03, 0x01, 0x00, 0x02, 0x06, 0x01, 0x00, 0x04, 0x0b, 0x08, 0x00, 0x00, 0x00, 0x00, 0x00
        /*0020*/ 	.byte	0x00, 0x00, 0x00, 0x00


//--------------------- .nv.info._ZN7cutlass13device_kernelINS_4gemm6kernel13GemmUniversalIN4cute5tupleIJiiiiEEENS1_10collective13CollectiveMmaINS1_34MainloopSm90TmaGmmaWarpSpecializedILi2ENS5_IJNS4_1CILi1EEESB_SB_EEENS1_35KernelTmaWarpSpecializedCooperativeEEENS5_IJNSA_ILi128EEESF_NSA_ILi64EEEEEENS_6half_tENS5_IJSB_llEEESI_SJ_NS4_8TiledMMAINS4_8MMA_AtomIJNS4_4SM904GMMA26MMA_64x128x16_F32F16F16_SSILNSN_5MajorE1ELSP_1ELNSN_7ScaleInE1ELSQ_1EEEEEENS4_6LayoutINS5_IJNSA_ILi2EEESB_SB_EEENS5_IJSB_NSA_ILi0EEESW_EEEEENS5_IJNS4_10UnderscoreESZ_SZ_EEEEENS4_13SM90_TMA_LOADENS4_14ComposedLayoutINS4_7SwizzleILi3ELi4ELi3EEENS4_18smem_ptr_flag_bitsILi16EEENST_INS5_IJSG_NSA_ILi8EEEEEENS5_IJSB_SG_EEEEEEEvNS4_8identityES12_S1C_vS1D_EENS_8epilogue10collective6detail29Sm90TmaWarpSpecializedAdapterINS1G_15DefaultEpilogueISI_NS5_IJlSB_lEEES1K_NS1F_6thread17LinearCombinationISI_Li1EffLNS1L_9ScaleType4KindE0ELNS_15FloatRoundStyleE2ESI_EENS1_15EpilogueDefaultEEEEEvvEEEEvNT_6ParamsE --------------------------
	.section	.nv.info._ZN7cutlass13device_kernelINS_4gemm6kernel13GemmUniversalIN4cute5tupleIJiiiiEEENS1_10collective13CollectiveMmaINS1_34MainloopSm90TmaGmmaWarpSpecializedILi2ENS5_IJNS4_1CILi1EEESB_SB_EEENS1_35KernelTmaWarpSpecializedCooperativeEEENS5_IJNSA_ILi128EEESF_NSA_ILi64EEEEEENS_6half_tENS5_IJSB_llEEESI_SJ_NS4_8TiledMMAINS4_8MMA_AtomIJNS4_4SM904GMMA26MMA_64x128x16_F32F16F16_SSILNSN_5MajorE1ELSP_1ELNSN_7ScaleInE1ELSQ_1EEEEEENS4_6LayoutINS5_IJNSA_ILi2EEESB_SB_EEENS5_IJSB_NSA_ILi0EEESW_EEEEENS5_IJNS4_10UnderscoreESZ_SZ_EEEEENS4_13SM90_TMA_LOADENS4_14ComposedLayoutINS4_7SwizzleILi3ELi4ELi3EEENS4_18smem_ptr_flag_bitsILi16EEENST_INS5_IJSG_NSA_ILi8EEEEEENS5_IJSB_SG_EEEEEEEvNS4_8identityES12_S1C_vS1D_EENS_8epilogue10collective6detail29Sm90TmaWarpSpecializedAdapterINS1G_15DefaultEpilogueISI_NS5_IJlSB_lEEES1K_NS1F_6thread17LinearCombinationISI_Li1EffLNS1L_9ScaleType4KindE0ELNS_15FloatRoundStyleE2ESI_EENS1_15EpilogueDefaultEEEEEvvEEEEvNT_6ParamsE,"",@"SHT_CUDA_INFO"
	.sectionflags	@""
	.align	4


	//----- nvinfo : EIATTR_CUDA_API_VERSION
	.align		4
        /*0000*/ 	.byte	0x04, 0x37
        /*0002*/ 	.short	(.L_21 - .L_20)
.L_20:
        /*0004*/ 	.word	0x00000082


	//----- nvinfo : EIATTR_KPARAM_INFO
	.align		4
.L_21:
        /*0008*/ 	.byte	0x04, 0x17
        /*000a*/ 	.short	(.L_23 - .L_22)
.L_22:
        /*000c*/ 	.word	0x00000000
        /*0010*/ 	.short	0x0000
        /*0012*/ 	.short	0x0070
        /*0014*/ 	.byte	0x00, 0xf0, 0x01, 0x10


	//----- nvinfo : EIATTR_SPARSE_MMA_MASK
	.align		4
.L_23:
        /*0018*/ 	.byte	0x03, 0x50
        /*001a*/ 	.short	0x0000


	//----- nvinfo : EIATTR_MAXREG_COUNT
	.align		4
        /*001c*/ 	.byte	0x03, 0x1b
        /*001e*/ 	.short	0x00a8


	//----- nvinfo : EIATTR_NUM_BARRIERS
	.align		4
        /*0020*/ 	.byte	0x02, 0x4c
        /*0022*/ 	.byte	0x01
	.zero		1


	//----- nvinfo : EIATTR_EXTERNS
	.align		4
        /*0024*/ 	.byte	0x04, 0x0f
        /*0026*/ 	.short	(.L_25 - .L_24)


	//   ....[0]....
	.align		4
.L_24:
        /*0028*/ 	.word	index@(__assertfail)


	//----- nvinfo : EIATTR_MERCURY_ISA_VERSION
	.align		4
.L_25:
        /*002c*/ 	.byte	0x03, 0x5f
        /*002e*/ 	.short	0x0101


	//----- nvinfo : EIATTR_INT_WARP_WIDE_INSTR_OFFSETS
	.align		4
        /*0030*/ 	.byte	0x04, 0x31
        /*0032*/ 	.short	(.L_27 - .L_26)


	//   ....[0]....
.L_26:
        /*0034*/ 	.word	0x00000370


	//   ....[1]....
        /*0038*/ 	.word	0x00000380


	//   ....[2]....
        /*003c*/ 	.word	0x000004a0


	//----- nvinfo : EIATTR_COOP_GROUP_MASK_REGIDS
	.align		4
.L_27:
        /*0040*/ 	.byte	0x04, 0x29
        /*0042*/ 	.short	(.L_29 - .L_28)


	//   ....[0]....
.L_28:
        /*0044*/ 	.word	0xffffffff


	//   ....[1]....
        /*0048*/ 	.word	0xffffffff


	//   ....[2]....
        /*004c*/ 	.word	0xffffffff


	//   ....[3]....
        /*0050*/ 	.word	0xffffffff


	//   ....[4]....
        /*0054*/ 	.word	0xffffffff


	//----- nvinfo : EIATTR_COOP_GROUP_INSTR_OFFSETS
	.align		4
.L_29:
        /*0058*/ 	.byte	0x04, 0x28
        /*005a*/ 	.short	(.L_31 - .L_30)


	//   ....[0]....
.L_30:
        /*005c*/ 	.word	0x00000060


	//   ....[1]....
        /*0060*/ 	.word	0x00000070


	//   ....[2]....
        /*0064*/ 	.word	0x00000130


	//   ....[3]....
        /*0068*/ 	.word	0x00000280


	//   ....[4]....
        /*006c*/ 	.word	0x00001180


	//----- nvinfo : EIATTR_REG_RECONFIG
	.align		4
.L_31:
        /*0070*/ 	.byte	0x01, 0x54
	.zero		2


	//----- nvinfo : EIATTR_SYSCALL_OFFSETS
	.align		4
        /*0074*/ 	.byte	0x04, 0x46
        /*0076*/ 	.short	(.L_33 - .L_32)


	//   ....[0]....
.L_32:
        /*0078*/ 	.word	0x00001360


	//----- nvinfo : EIATTR_MBARRIER_INSTR_OFFSETS
	.align		4
.L_33:
        /*007c*/ 	.byte	0x04, 0x39
        /*007e*/ 	.short	(.L_35 - .L_34)


	//   ....[0]....
.L_34:
        /*0080*/ 	.word	0x00000230
        /*0084*/ 	.word	0x000000ff
        /*0088*/ 	.word	0x00000000
        /*008c*/ 	.short	0x0100
        /*008e*/ 	.byte	0x08
	.zero		1


	//   ....[1]....
        /*0090*/ 	.word	0x00000240
        /*0094*/ 	.word	0x000000ff
        /*0098*/ 	.word	0x00000010
        /*009c*/ 	.short	0x0100
        /*009e*/ 	.byte	0x08
	.zero		1


	//   ....[2]....
        /*00a0*/ 	.word	0x00000250
        /*00a4*/ 	.word	0x000000ff
        /*00a8*/ 	.word	0x00000008
        /*00ac*/ 	.short	0x0100
        /*00ae*/ 	.byte	0x08
	.zero		1


	//   ....[3]....
        /*00b0*/ 	.word	0x00000260
        /*00b4*/ 	.word	0x000000ff
        /*00b8*/ 	.word	0x00000018
        /*00bc*/ 	.short	0x0100
        /*00be*/ 	.byte	0x08
	.zero		1


	//   ....[4]....
        /*00c0*/ 	.word	0x00000520
        /*00c4*/ 	.word	0x000000ff
        /*00c8*/ 	.word	0x00000030
        /*00cc*/ 	.short	0x0100
        /*00ce*/ 	.byte	0x08
	.zero		1


	//   ....[5]....
        /*00d0*/ 	.word	0x00000580
        /*00d4*/ 	.word	0x000000ff
        /*00d8*/ 	.word	0x00000038
        /*00dc*/ 	.short	0x0100
        /*00de*/ 	.byte	0x08
	.zero		1


	//   ....[6]....
        /*00e0*/ 	.word	0x000013e0
        /*00e4*/ 	.word	0x00000003
        /*00e8*/ 	.word	0x00000000
        /*00ec*/ 	.short	0x010a
        /*00ee*/ 	.byte	0x3f
	.zero		1


	//   ....[7]....
        /*00f0*/ 	.word	0x00001440
        /*00f4*/ 	.word	0x00000003
        /*00f8*/ 	.word	0x00000000
        /*00fc*/ 	.short	0x010a
        /*00fe*/ 	.byte	0x3f
	.zero		1


	//   ....[8]....
        /*0100*/ 	.word	0x00001790
        /*0104*/ 	.word	0x000000ff
        /*0108*/ 	.word	0x00000000
        /*010c*/ 	.short	0x010a
        /*010e*/ 	.byte	0x07
	.zero		1


	//   ....[9]....
        /*0110*/ 	.word	0x000017d0
        /*0114*/ 	.word	0x000000ff
        /*0118*/ 	.word	0x00000000
        /*011c*/ 	.short	0x010a
        /*011e*/ 	.byte	0x07
	.zero		1


	//   ....[10]....
        /*0120*/ 	.word	0x00001a30
        /*0124*/ 	.word	0x000000ff
        /*0128*/ 	.word	0x00000000
        /*012c*/ 	.short	0x0101
        /*012e*/ 	.byte	0x07
	.zero		1


	//   ....[11]....
        /*0130*/ 	.word	0x00001bf0
        /*0134*/ 	.word	0x000000ff
        /*0138*/ 	.word	0x00000000
        /*013c*/ 	.short	0x0101
        /*013e*/ 	.byte	0x04
	.zero		1


	//   ....[12]....
        /*0140*/ 	.word	0x00006dd0
        /*0144*/ 	.word	0x0000000e
        /*0148*/ 	.word	0x00000010
        /*014c*/ 	.short	0x010a
        /*014e*/ 	.byte	0x3f
	.zero		1


	//   ....[13]....
        /*0150*/ 	.word	0x00007200
        /*0154*/ 	.word	0x00000005
        /*0158*/ 	.word	0x00000038
        /*015c*/ 	.short	0x0101
        /*015e*/ 	.byte	0x3f
	.zero		1


	//   ....[14]....
        /*0160*/ 	.word	0x00007910
        /*0164*/ 	.word	0x00000007
        /*0168*/ 	.word	0x00000000
        /*016c*/ 	.short	0x010a
        /*016e*/ 	.byte	0x3f
	.zero		1


	//   ....[15]....
        /*0170*/ 	.word	0x00007990
        /*0174*/ 	.word	0x00000003
        /*0178*/ 	.word	0x00000000
        /*017c*/ 	.short	0x010a
        /*017e*/ 	.byte	0x3f
	.zero		1


	//   ....[16]....
        /*0180*/ 	.word	0x000079f0
        /*0184*/ 	.word	0x00000003
        /*0188*/ 	.word	0x00000000
        /*018c*/ 	.short	0x010a
        /*018e*/ 	.byte	0x3f
	.zero		1


	//   ....[17]....
        /*0190*/ 	.word	0x00007a50
        /*0194*/ 	.word	0x00000004
        /*0198*/ 	.word	0x00000000
        /*019c*/ 	.short	0x010a
        /*019e*/ 	.byte	0x3f
	.zero		1


	//   ....[18]....
        /*01a0*/ 	.word	0x00007b20
        /*01a4*/ 	.word	0x0000000e
        /*01a8*/ 	.word	0x00000010
        /*01ac*/ 	.short	0x010a
        /*01ae*/ 	.byte	0x3f
	.zero		1


	//   ....[19]....
        /*01b0*/ 	.word	0x00007bf0
        /*01b4*/ 	.word	0x00000007
        /*01b8*/ 	.word	0x00000000
        /*01bc*/ 	.short	0x010a
        /*01be*/ 	.byte	0x3f
	.zero		1


	//----- nvinfo : EIATTR_NUM_MBARRIERS
	.align		4
.L_35:
        /*01c0*/ 	.byte	0x03, 0x38
        /*01c2*/ 	.short	0x0006


	//----- nvinfo : EIATTR_EXIT_INSTR_OFFSETS
	.align		4
        /*01c4*/ 	.byte	0x04, 0x1c
        /*01c6*/ 	.short	(.L_37 - .L_36)


	//   ....[0]....
.L_36:
        /*01c8*/ 	.word	0x00000620


	//   ....[1]....
        /*01cc*/ 	.word	0x00000ee0


	//   ....[2]....
        /*01d0*/ 	.word	0x00006480


	//   ....[3]....
        /*01d4*/ 	.word	0x00006ab0


	//   ....[4]....
        /*01d8*/ 	.word	0x000079e0


	//----- nvinfo : EIATTR_MAX_THREADS
	.align		4
.L_37:
        /*01dc*/ 	.byte	0x04, 0x05
        /*01de*/ 	.short	(.L_39 - .L_38)
.L_38:
        /*01e0*/ 	.word	0x00000180
        /*01e4*/ 	.word	0x00000001
        /*01e8*/ 	.word	0x00000001


	//----- nvinfo : EIATTR_CRS_STACK_SIZE
	.align		4
.L_39:
        /*01ec*/ 	.byte	0x04, 0x1e
        /*01ee*/ 	.short	(.L_41 - .L_40)
.L_40:
        /*01f0*/ 	.word	0x00000000


	//----- nvinfo : EIATTR_CBANK_PARAM_SIZE
	.align		4
.L_41:
        /*01f4*/ 	.byte	0x03, 0x19
        /*01f6*/ 	.short	0x0470


	//----- nvinfo : EIATTR_PARAM_CBANK
	.align		4
        /*01f8*/ 	.byte	0x04, 0x0a
        /*01fa*/ 	.short	(.L_43 - .L_42)
	.align		4
.L_42:
        /*01fc*/ 	.word	index@(.nv.constant0._ZN7cutlass13device_kernelINS_4gemm6kernel13GemmUniversalIN4cute5tupleIJiiiiEEENS1_10collective13CollectiveMmaINS1_34MainloopSm90TmaGmmaWarpSpecializedILi2ENS5_IJNS4_1CILi1EEESB_SB_EEENS1_35KernelTmaWarpSpecializedCooperativeEEENS5_IJNSA_ILi128EEESF_NSA_ILi64EEEEEENS_6half_tENS5_IJSB_llEEESI_SJ_NS4_8TiledMMAINS4_8MMA_AtomIJNS4_4SM904GMMA26MMA_64x128x16_F32F16F16_SSILNSN_5MajorE1ELSP_1ELNSN_7ScaleInE1ELSQ_1EEEEEENS4_6LayoutINS5_IJNSA_ILi2EEESB_SB_EEENS5_IJSB_NSA_ILi0EEESW_EEEEENS5_IJNS4_10UnderscoreESZ_SZ_EEEEENS4_13SM90_TMA_LOADENS4_14ComposedLayoutINS4_7SwizzleILi3ELi4ELi3EEENS4_18smem_ptr_flag_bitsILi16EEENST_INS5_IJSG_NSA_ILi8EEEEEENS5_IJSB_SG_EEEEEEEvNS4_8identityES12_S1C_vS1D_EENS_8epilogue10collective6detail29Sm90TmaWarpSpecializedAdapterINS1G_15DefaultEpilogueISI_NS5_IJlSB_lEEES1K_NS1F_6thread17LinearCombinationISI_Li1EffLNS1L_9ScaleType4KindE0ELNS_15FloatRoundStyleE2ESI_EENS1_15EpilogueDefaultEEEEEvvEEEEvNT_6ParamsE)
        /*0200*/ 	.short	0x0210
        /*0202*/ 	.short	0x0470


	//----- nvinfo : EIATTR_SW_WAR
	.align		4
.L_43:
        /*0204*/ 	.byte	0x04, 0x36
        /*0206*/ 	.short	(.L_45 - .L_44)
.L_44:
        /*0208*/ 	.word	0x00000008
.L_45:


//--------------------- .nv.callgraph             --------------------------
	.section	.nv.callgraph,"",@"SHT_CUDA_CALLGRAPH"
	.align	4
	.sectionentsize	8
	.align		4
        /*0000*/ 	.word	0x00000000
	.align		4
        /*0004*/ 	.word	0xffffffff
	.align		4
        /*0008*/ 	.word	index@(_ZN7cutlass13device_kernelINS_4gemm6kernel13GemmUniversalIN4cute5tupleIJiiiiEEENS1_10collective13CollectiveMmaINS1_34MainloopSm90TmaGmmaWarpSpecializedILi2ENS5_IJNS4_1CILi1EEESB_SB_EEENS1_35KernelTmaWarpSpecializedCooperativeEEENS5_IJNSA_ILi128EEESF_NSA_ILi64EEEEEENS_6half_tENS5_IJSB_llEEESI_SJ_NS4_8TiledMMAINS4_8MMA_AtomIJNS4_4SM904GMMA26MMA_64x128x16_F32F16F16_SSILNSN_5MajorE1ELSP_1ELNSN_7ScaleInE1ELSQ_1EEEEEENS4_6LayoutINS5_IJNSA_ILi2EEESB_SB_EEENS5_IJSB_NSA_ILi0EEESW_EEEEENS5_IJNS4_10UnderscoreESZ_SZ_EEEEENS4_13SM90_TMA_LOADENS4_14ComposedLayoutINS4_7SwizzleILi3ELi4ELi3EEENS4_18smem_ptr_flag_bitsILi16EEENST_INS5_IJSG_NSA_ILi8EEEEEENS5_IJSB_SG_EEEEEEEvNS4_8identityES12_S1C_vS1D_EENS_8epilogue10collective6detail29Sm90TmaWarpSpecializedAdapterINS1G_15DefaultEpilogueISI_NS5_IJlSB_lEEES1K_NS1F_6thread17LinearCombinationISI_Li1EffLNS1L_9ScaleType4KindE0ELNS_15FloatRoundStyleE2ESI_EENS1_15EpilogueDefaultEEEEEvvEEEEvNT_6ParamsE)
	.align		4
        /*000c*/ 	.word	index@(__assertfail)
	.align		4
        /*0010*/ 	.word	0x00000000
	.align		4
        /*0014*/ 	.word	0xfffffffe
	.align		4
        /*0018*/ 	.word	0x00000000
	.align		4
        /*001c*/ 	.word	0xfffffffd
	.align		4
        /*0020*/ 	.word	0x00000000
	.align		4
        /*0024*/ 	.word	0xfffffffc


//--------------------- .nv.constant4             --------------------------
	.section	.nv.constant4,"a",@progbits
	.align	8
	.align		8
.nv.constant4:
        /*0000*/ 	.dword	__assertfail
	.align		8
        /*0008*/ 	.dword	__unnamed_1
	.align		8
        /*0010*/ 	.dword	_ZN40_INTERNAL_c6a7dae2_4_k_cu_c086c1c4_284314cuda3std3__45__cpo5beginE
	.align		8
        /*0018*/ 	.dword	_ZN40_INTERNAL_c6a7dae2_4_k_cu_c086c1c4_284314cuda3std3__45__cpo3endE
	.align		8
        /*0020*/ 	.dword	_ZN40_INTERNAL_c6a7dae2_4_k_cu_c086c1c4_284314cuda3std3__45__cpo6cbeginE
	.align		8
        /*0028*/ 	.dword	_ZN40_INTERNAL_c6a7dae2_4_k_cu_c086c1c4_284314cuda3std3__45__cpo4cendE
	.align		8
        /*0030*/ 	.dword	_ZN40_INTERNAL_c6a7dae2_4_k_cu_c086c1c4_284314cuda3std3__442_GLOBAL__N__c6a7dae2_4_k_cu_c086c1c4_284316ignoreE
	.align		8
        /*0038*/ 	.dword	_ZN40_INTERNAL_c6a7dae2_4_k_cu_c086c1c4_284314cuda3std3__419piecewise_constructE
	.align		8
        /*0040*/ 	.dword	_ZN40_INTERNAL_c6a7dae2_4_k_cu_c086c1c4_284314cuda3std3__48in_placeE
	.align		8
        /*0048*/ 	.dword	_ZN40_INTERNAL_c6a7dae2_4_k_cu_c086c1c4_284314cuda3std6ranges3__45__cpo4swapE
	.align		8
        /*0050*/ 	.dword	_ZN40_INTERNAL_c6a7dae2_4_k_cu_c086c1c4_284314cuda3std6ranges3__45__cpo9iter_moveE
	.align		8
        /*0058*/ 	.dword	_ZN40_INTERNAL_c6a7dae2_4_k_cu_c086c1c4_284314cute7productE
	.align		8
        /*0060*/ 	.dword	_ZN40_INTERNAL_c6a7dae2_4_k_cu_c086c1c4_284314cute1_E
	.align		8
        /*0068*/ 	.dword	$str$22
	.align		8
        /*0070*/ 	.dword	$str$23


//--------------------- .text._ZN7cutlass13device_kernelINS_4gemm6kernel13GemmUniversalIN4cute5tupleIJiiiiEEENS1_10collective13CollectiveMmaINS1_34MainloopSm90TmaGmmaWarpSpecializedILi2ENS5_IJNS4_1CILi1EEESB_SB_EEENS1_35KernelTmaWarpSpecializedCooperativeEEENS5_IJNSA_ILi128EEESF_NSA_ILi64EEEEEENS_6half_tENS5_IJSB_llEEESI_SJ_NS4_8TiledMMAINS4_8MMA_AtomIJNS4_4SM904GMMA26MMA_64x128x16_F32F16F16_SSILNSN_5MajorE1ELSP_1ELNSN_7ScaleInE1ELSQ_1EEEEEENS4_6LayoutINS5_IJNSA_ILi2EEESB_SB_EEENS5_IJSB_NSA_ILi0EEESW_EEEEENS5_IJNS4_10UnderscoreESZ_SZ_EEEEENS4_13SM90_TMA_LOADENS4_14ComposedLayoutINS4_7SwizzleILi3ELi4ELi3EEENS4_18smem_ptr_flag_bitsILi16EEENST_INS5_IJSG_NSA_ILi8EEEEEENS5_IJSB_SG_EEEEEEEvNS4_8identityES12_S1C_vS1D_EENS_8epilogue10collective6detail29Sm90TmaWarpSpecializedAdapterINS1G_15DefaultEpilogueISI_NS5_IJlSB_lEEES1K_NS1F_6thread17LinearCombinationISI_Li1EffLNS1L_9ScaleType4KindE0ELNS_15FloatRoundStyleE2ESI_EENS1_15EpilogueDefaultEEEEEvvEEEEvNT_6ParamsE --------------------------
	.section	.text._ZN7cutlass13device_kernelINS_4gemm6kernel13GemmUniversalIN4cute5tupleIJiiiiEEENS1_10collective13CollectiveMmaINS1_34MainloopSm90TmaGmmaWarpSpecializedILi2ENS5_IJNS4_1CILi1EEESB_SB_EEENS1_35KernelTmaWarpSpecializedCooperativeEEENS5_IJNSA_ILi128EEESF_NSA_ILi64EEEEEENS_6half_tENS5_IJSB_llEEESI_SJ_NS4_8TiledMMAINS4_8MMA_AtomIJNS4_4SM904GMMA26MMA_64x128x16_F32F16F16_SSILNSN_5MajorE1ELSP_1ELNSN_7ScaleInE1ELSQ_1EEEEEENS4_6LayoutINS5_IJNSA_ILi2EEESB_SB_EEENS5_IJSB_NSA_ILi0EEESW_EEEEENS5_IJNS4_10UnderscoreESZ_SZ_EEEEENS4_13SM90_TMA_LOADENS4_14ComposedLayoutINS4_7SwizzleILi3ELi4ELi3EEENS4_18smem_ptr_flag_bitsILi16EEENST_INS5_IJSG_NSA_ILi8EEEEEENS5_IJSB_SG_EEEEEEEvNS4_8identityES12_S1C_vS1D_EENS_8epilogue10collective6detail29Sm90TmaWarpSpecializedAdapterINS1G_15DefaultEpilogueISI_NS5_IJlSB_lEEES1K_NS1F_6thread17LinearCombinationISI_Li1EffLNS1L_9ScaleType4KindE0ELNS_15FloatRoundStyleE2ESI_EENS1_15EpilogueDefaultEEEEEvvEEEEvNT_6ParamsE,"ax",@progbits
	.align	128
.text._ZN7cutlass13device_kernelINS_4gemm6kernel13GemmUniversalIN4cute5tupleIJiiiiEEENS1_10collective13CollectiveMmaINS1_34MainloopSm90TmaGmmaWarpSpecializedILi2ENS5_IJNS4_1CILi1EEESB_SB_EEENS1_35KernelTmaWarpSpecializedCooperativeEEENS5_IJNSA_ILi128EEESF_NSA_ILi64EEEEEENS_6half_tENS5_IJSB_llEEESI_SJ_NS4_8TiledMMAINS4_8MMA_AtomIJNS4_4SM904GMMA26MMA_64x128x16_F32F16F16_SSILNSN_5MajorE1ELSP_1ELNSN_7ScaleInE1ELSQ_1EEEEEENS4_6LayoutINS5_IJNSA_ILi2EEESB_SB_EEENS5_IJSB_NSA_ILi0EEESW_EEEEENS5_IJNS4_10UnderscoreESZ_SZ_EEEEENS4_13SM90_TMA_LOADENS4_14ComposedLayoutINS4_7SwizzleILi3ELi4ELi3EEENS4_18smem_ptr_flag_bitsILi16EEENST_INS5_IJSG_NSA_ILi8EEEEEENS5_IJSB_SG_EEEEEEEvNS4_8identityES12_S1C_vS1D_EENS_8epilogue10collective6detail29Sm90TmaWarpSpecializedAdapterINS1G_15DefaultEpilogueISI_NS5_IJlSB_lEEES1K_NS1F_6thread17LinearCombinationISI_Li1EffLNS1L_9ScaleType4KindE0ELNS_15FloatRoundStyleE2ESI_EENS1_15EpilogueDefaultEEEEEvvEEEEvNT_6ParamsE:
        .type           _ZN7cutlass13device_kernelINS_4gemm6kernel13GemmUniversalIN4cute5tupleIJiiiiEEENS1_10collective13CollectiveMmaINS1_34MainloopSm90TmaGmmaWarpSpecializedILi2ENS5_IJNS4_1CILi1EEESB_SB_EEENS1_35KernelTmaWarpSpecializedCooperativeEEENS5_IJNSA_ILi128EEESF_NSA_ILi64EEEEEENS_6half_tENS5_IJSB_llEEESI_SJ_NS4_8TiledMMAINS4_8MMA_AtomIJNS4_4SM904GMMA26MMA_64x128x16_F32F16F16_SSILNSN_5MajorE1ELSP_1ELNSN_7ScaleInE1ELSQ_1EEEEEENS4_6LayoutINS5_IJNSA_ILi2EEESB_SB_EEENS5_IJSB_NSA_ILi0EEESW_EEEEENS5_IJNS4_10UnderscoreESZ_SZ_EEEEENS4_13SM90_TMA_LOADENS4_14ComposedLayoutINS4_7SwizzleILi3ELi4ELi3EEENS4_18smem_ptr_flag_bitsILi16EEENST_INS5_IJSG_NSA_ILi8EEEEEENS5_IJSB_SG_EEEEEEEvNS4_8identityES12_S1C_vS1D_EENS_8epilogue10collective6detail29Sm90TmaWarpSpecializedAdapterINS1G_15DefaultEpilogueISI_NS5_IJlSB_lEEES1K_NS1F_6thread17LinearCombinationISI_Li1EffLNS1L_9ScaleType4KindE0ELNS_15FloatRoundStyleE2ESI_EENS1_15EpilogueDefaultEEEEEvvEEEEvNT_6ParamsE,@function
        .size           _ZN7cutlass13device_kernelINS_4gemm6kernel13GemmUniversalIN4cute5tupleIJiiiiEEENS1_10collective13CollectiveMmaINS1_34MainloopSm90TmaGmmaWarpSpecializedILi2ENS5_IJNS4_1CILi1EEESB_SB_EEENS1_35KernelTmaWarpSpecializedCooperativeEEENS5_IJNSA_ILi128EEESF_NSA_ILi64EEEEEENS_6half_tENS5_IJSB_llEEESI_SJ_NS4_8TiledMMAINS4_8MMA_AtomIJNS4_4SM904GMMA26MMA_64x128x16_F32F16F16_SSILNSN_5MajorE1ELSP_1ELNSN_7ScaleInE1ELSQ_1EEEEEENS4_6LayoutINS5_IJNSA_ILi2EEESB_SB_EEENS5_IJSB_NSA_ILi0EEESW_EEEEENS5_IJNS4_10UnderscoreESZ_SZ_EEEEENS4_13SM90_TMA_LOADENS4_14ComposedLayoutINS4_7SwizzleILi3ELi4ELi3EEENS4_18smem_ptr_flag_bitsILi16EEENST_INS5_IJSG_NSA_ILi8EEEEEENS5_IJSB_SG_EEEEEEEvNS4_8identityES12_S1C_vS1D_EENS_8epilogue10collective6detail29Sm90TmaWarpSpecializedAdapterINS1G_15DefaultEpilogueISI_NS5_IJlSB_lEEES1K_NS1F_6thread17LinearCombinationISI_Li1EffLNS1L_9ScaleType4KindE0ELNS_15FloatRoundStyleE2ESI_EENS1_15EpilogueDefaultEEEEEvvEEEEvNT_6ParamsE,(.L_x_190 - _ZN7cutlass13device_kernelINS_4gemm6kernel13GemmUniversalIN4cute5tupleIJiiiiEEENS1_10collective13CollectiveMmaINS1_34MainloopSm90TmaGmmaWarpSpecializedILi2ENS5_IJNS4_1CILi1EEESB_SB_EEENS1_35KernelTmaWarpSpecializedCooperativeEEENS5_IJNSA_ILi128EEESF_NSA_ILi64EEEEEENS_6half_tENS5_IJSB_llEEESI_SJ_NS4_8TiledMMAINS4_8MMA_AtomIJNS4_4SM904GMMA26MMA_64x128x16_F32F16F16_SSILNSN_5MajorE1ELSP_1ELNSN_7ScaleInE1ELSQ_1EEEEEENS4_6LayoutINS5_IJNSA_ILi2EEESB_SB_EEENS5_IJSB_NSA_ILi0EEESW_EEEEENS5_IJNS4_10UnderscoreESZ_SZ_EEEEENS4_13SM90_TMA_LOADENS4_14ComposedLayoutINS4_7SwizzleILi3ELi4ELi3EEENS4_18smem_ptr_flag_bitsILi16EEENST_INS5_IJSG_NSA_ILi8EEEEEENS5_IJSB_SG_EEEEEEEvNS4_8identityES12_S1C_vS1D_EENS_8epilogue10collective6detail29Sm90TmaWarpSpecializedAdapterINS1G_15DefaultEpilogueISI_NS5_IJlSB_lEEES1K_NS1F_6thread17LinearCombinationISI_Li1EffLNS1L_9ScaleType4KindE0ELNS_15FloatRoundStyleE2ESI_EENS1_15EpilogueDefaultEEEEEvvEEEEvNT_6ParamsE)
        .other          _ZN7cutlass13device_kernelINS_4gemm6kernel13GemmUniversalIN4cute5tupleIJiiiiEEENS1_10collective13CollectiveMmaINS1_34MainloopSm90TmaGmmaWarpSpecializedILi2ENS5_IJNS4_1CILi1EEESB_SB_EEENS1_35KernelTmaWarpSpecializedCooperativeEEENS5_IJNSA_ILi128EEESF_NSA_ILi64EEEEEENS_6half_tENS5_IJSB_llEEESI_SJ_NS4_8TiledMMAINS4_8MMA_AtomIJNS4_4SM904GMMA26MMA_64x128x16_F32F16F16_SSILNSN_5MajorE1ELSP_1ELNSN_7ScaleInE1ELSQ_1EEEEEENS4_6LayoutINS5_IJNSA_ILi2EEESB_SB_EEENS5_IJSB_NSA_ILi0EEESW_EEEEENS5_IJNS4_10UnderscoreESZ_SZ_EEEEENS4_13SM90_TMA_LOADENS4_14ComposedLayoutINS4_7SwizzleILi3ELi4ELi3EEENS4_18smem_ptr_flag_bitsILi16EEENST_INS5_IJSG_NSA_ILi8EEEEEENS5_IJSB_SG_EEEEEEEvNS4_8identityES12_S1C_vS1D_EENS_8epilogue10collective6detail29Sm90TmaWarpSpecializedAdapterINS1G_15DefaultEpilogueISI_NS5_IJlSB_lEEES1K_NS1F_6thread17LinearCombinationISI_Li1EffLNS1L_9ScaleType4KindE0ELNS_15FloatRoundStyleE2ESI_EENS1_15EpilogueDefaultEEEEEvvEEEEvNT_6ParamsE,@"STO_CUDA_ENTRY STV_DEFAULT"
_ZN7cutlass13device_kernelINS_4gemm6kernel13GemmUniversalIN4cute5tupleIJiiiiEEENS1_10collective13CollectiveMmaINS1_34MainloopSm90TmaGmmaWarpSpecializedILi2ENS5_IJNS4_1CILi1EEESB_SB_EEENS1_35KernelTmaWarpSpecializedCooperativeEEENS5_IJNSA_ILi128EEESF_NSA_ILi64EEEEEENS_6half_tENS5_IJSB_llEEESI_SJ_NS4_8TiledMMAINS4_8MMA_AtomIJNS4_4SM904GMMA26MMA_64x128x16_F32F16F16_SSILNSN_5MajorE1ELSP_1ELNSN_7ScaleInE1ELSQ_1EEEEEENS4_6LayoutINS5_IJNSA_ILi2EEESB_SB_EEENS5_IJSB_NSA_ILi0EEESW_EEEEENS5_IJNS4_10UnderscoreESZ_SZ_EEEEENS4_13SM90_TMA_LOADENS4_14ComposedLayoutINS4_7SwizzleILi3ELi4ELi3EEENS4_18smem_ptr_flag_bitsILi16EEENST_INS5_IJSG_NSA_ILi8EEEEEENS5_IJSB_SG_EEEEEEEvNS4_8identityES12_S1C_vS1D_EENS_8epilogue10collective6detail29Sm90TmaWarpSpecializedAdapterINS1G_15DefaultEpilogueISI_NS5_IJlSB_lEEES1K_NS1F_6thread17LinearCombinationISI_Li1EffLNS1L_9ScaleType4KindE0ELNS_15FloatRoundStyleE2ESI_EENS1_15EpilogueDefaultEEEEEvvEEEEvNT_6ParamsE:
[----:B------:R-:W0:Y:S01]  /*0000*/  LDC R1, c[0x0][0x28] ;  /* 0x00000a00ff017b82 */ /* 0x000e220000000800 */
[----:B------:R-:W1:Y:S01]  /*0010*/  S2R R4, SR_TID.X ;  /* 0x0000000000047919 */ /* 0x000e620000002100 */
[----:B------:R-:W-:Y:S01]  /*0020*/  ELECT P0, URZ, PT ;  /* 0x00000000003f782f */ /* 0x000fe20003800000 */
[----:B------:R-:W-:Y:S01]  /*0030*/  BSSY B0, `(.L_x_0) ;  /* 0x000000f000007945 */ /* 0x000fe20003800000 */
[--C-:B-1----:R-:W-:Y:S02]  /*0040*/  SHF.R.U32.HI R0, RZ, 0x5, R4.reuse ;  /* 0x00000005ff007819 */ /* 0x102fe40000011604 */
[----:B------:R-:W-:-:S03]  /*0050*/  SHF.R.U32.HI R14, RZ, 0x7, R4 ;  /* 0x00000007ff0e7819 */ /* 0x000fc60000011604 */
[----:B------:R-:W1:Y:S04]  /*0060*/  SHFL.IDX PT, R5, R0, RZ, 0x1f ;  /* 0x00001fff00057589 */ /* 0x000e6800000e0000 */
[----:B------:R2:W3:Y:S01]  /*0070*/  SHFL.IDX PT, R10, R14, RZ, 0x1f ;  /* 0x00001fff0e0a7589 */ /* 0x0004e200000e0000 */
[----:B-1----:R-:W-:-:S13]  /*0080*/  ISETP.NE.OR P0, PT, R5, RZ, !P0 ;  /* 0x000000ff0500720c */ /* 0x002fda0004705670 */
[----:B0-23--:R-:W-:Y:S05]  /*0090*/  @P0 BRA `(.L_x_1) ;  /* 0x0000000000200947 */ /* 0x00dfea0003800000 */
[----:B------:R-:W-:Y:S02]  /*00a0*/  ULDC.64 UR4, c[0x0][0x198] ;  /* 0x0000660000047ab9 */ /* 0x000fe40000000a00 */
[----:B------:R-:W-:Y:S02]  /*00b0*/  UIADD3 UR6, UP0, UR4, 0xf0, URZ ;  /* 0x000000f004067890 */ /* 0x000fe4000ff1e03f */
[----:B------:R-:W-:Y:S02]  /*00c0*/  UIADD3 UR4, UP1, UR4, 0x1f0, URZ ;  /* 0x000001f004047890 */ /* 0x000fe4000ff3e03f */
[----:B------:R-:W-:Y:S02]  /*00d0*/  UIADD3.X UR7, URZ, UR5, URZ, UP0, !UPT ;  /* 0x000000053f077290 */ /* 0x000fe400087fe43f */
[----:B------:R-:W-:-:S07]  /*00e0*/  UIADD3.X UR5, URZ, UR5, URZ, UP1, !UPT ;  /* 0x000000053f057290 */ /* 0x000fce0008ffe43f */
[----:B------:R0:W-:Y:S02]  /*00f0*/  UTMACCTL.PF [UR6] ;  /* 0x00000000060079b9 */ /* 0x0001e40008040000 */
[----:B------:R0:W-:Y:S02]  /*0100*/  UTMACCTL.PF [UR4] ;  /* 0x00000000040079b9 */ /* 0x0001e40008040000 */
[----:B0-----:R-:W-:Y:S01]  /*0110*/  NOP ;  /* 0x0000000000007918 */ /* 0x001fe20000000000 */
.L_x_1:
[----:B------:R-:W-:Y:S05]  /*0120*/  BSYNC B0 ;  /* 0x0000000000007941 */ /* 0x000fea0003800000 */
.L_x_0:
[----:B------:R-:W0:Y:S02]  /*0130*/  SHFL.IDX PT, R2, R0, RZ, 0x1f ;  /* 0x00001fff00027589 */ /* 0x000e2400000e0000 */
[----:B0-----:R-:W-:-:S13]  /*0140*/  ISETP.NE.AND P0, PT, R2, RZ, PT ;  /* 0x000000ff0200720c */ /* 0x001fda0003f05270 */
[----:B------:R-:W-:Y:S05]  /*0150*/  @P0 BRA `(.L_x_2) ;  /* 0x0000000000480947 */ /* 0x000fea0003800000 */
[----:B------:R-:W0:Y:S01]  /*0160*/  S2UR UR8, SR_CgaCtaId ;  /* 0x00000000000879c3 */ /* 0x000e220000008800 */
[----:B------:R-:W-:Y:S01]  /*0170*/  UMOV UR4, 0x400 ;  /* 0x0000040000047882 */ /* 0x000fe20000000000 */
[----:B------:R-:W-:Y:S01]  /*0180*/  UMOV UR5, 0x1 ;  /* 0x0000000100057882 */ /* 0x000fe20000000000 */
[----:B------:R-:W-:Y:S01]  /*0190*/  UMOV UR6, 0x100 ;  /* 0x0000010000067882 */ /* 0x000fe20000000000 */
[----:B------:R-:W-:Y:S01]  /*01a0*/  ELECT P0, URZ, PT ;  /* 0x00000000003f782f */ /* 0x000fe20003800000 */
[----:B------:R-:W-:-:S04]  /*01b0*/  UIADD3 UR6, -UR6, 0x100000, URZ ;  /* 0x0010000006067890 */ /* 0x000fc8000fffe13f */
[----:B------:R-:W-:Y:S02]  /*01c0*/  USHF.L.U32 UR7, UR6, 0xb, URZ ;  /* 0x0000000b06077899 */ /* 0x000fe4000800063f */
[----:B------:R-:W-:Y:S02]  /*01d0*/  USHF.L.U32 UR6, UR6, 0x1, URZ ;  /* 0x0000000106067899 */ /* 0x000fe4000800063f */
[----:B0-----:R-:W-:Y:S02]  /*01e0*/  ULEA UR8, UR8, UR4, 0x18 ;  /* 0x0000000408087291 */ /* 0x001fe4000f8ec03f */
[----:B------:R-:W-:-:S04]  /*01f0*/  UIADD3 UR4, -UR5, 0x100000, URZ ;  /* 0x0010000005047890 */ /* 0x000fc8000fffe13f */
[----:B------:R-:W-:Y:S02]  /*0200*/  USHF.L.U32 UR5, UR4, 0xb, URZ ;  /* 0x0000000b04057899 */ /* 0x000fe4000800063f */
[----:B------:R-:W-:Y:S01]  /*0210*/  USHF.L.U32 UR4, UR4, 0x1, URZ ;  /* 0x0000000104047899 */ /* 0x000fe2000800063f */
[----:B------:R-:W0:Y:S11]  /*0220*/  FENCE.VIEW.ASYNC.S ;  /* 0x00000000000073c6 */ /* 0x000e360000000000 */
[----:B0-----:R0:W1:Y:S01]  /*0230*/  SYNCS.EXCH.64 URZ, [UR8], UR4 ;  /* 0x00000004083f75b2 */ /* 0x0010620008000100 */
[----:B------:R0:W2:Y:S01]  /*0240*/  SYNCS.EXCH.64 URZ, [UR8+0x10], UR6 ;  /* 0x00001006083f75b2 */ /* 0x0000a20008000100 */
[----:B------:R0:W3:Y:S01]  /*0250*/  SYNCS.EXCH.64 URZ, [UR8+0x8], UR4 ;  /* 0x00000804083f75b2 */ /* 0x0000e20008000100 */
[----:B------:R0:W4:Y:S01]  /*0260*/  SYNCS.EXCH.64 URZ, [UR8+0x18], UR6 ;  /* 0x00001806083f75b2 */ /* 0x0001220008000100 */
[----:B------:R-:W-:Y:S01]  /*0270*/  NOP ;  /* 0x0000000000007918 */ /* 0x000fe20000000000 */
.L_x_2:
[----:B------:R-:W5:Y:S01]  /*0280*/  SHFL.IDX PT, R0, R0, RZ, 0x1f ;  /* 0x00001fff00007589 */ /* 0x000f6200000e0000 */
[----:B------:R-:W-:Y:S01]  /*0290*/  ELECT P0, URZ, PT ;  /* 0x00000000003f782f */ /* 0x000fe20003800000 */
[----:B------:R-:W1:Y:S01]  /*02a0*/  LDC R2, c[0x0][0x65c] ;  /* 0x00019700ff027b82 */ /* 0x000e620000000800 */
[----:B0-----:R-:W-:Y:S01]  /*02b0*/  UMOV UR4, 0x20 ;  /* 0x0000002000047882 */ /* 0x001fe20000000000 */
[----:B------:R-:W0:Y:S01]  /*02c0*/  S2R R3, SR_CTAID.Y ;  /* 0x0000000000037919 */ /* 0x000e220000002600 */
[----:B------:R-:W-:Y:S01]  /*02d0*/  NOP ;  /* 0x0000000000007918 */ /* 0x000fe20000000000 */
[----:B------:R-:W-:Y:S01]  /*02e0*/  ISETP.NE.AND P2, PT, R10, RZ, PT ;  /* 0x000000ff0a00720c */ /* 0x000fe20003f45270 */
[----:B------:R-:W-:Y:S01]  /*02f0*/  NOP ;  /* 0x0000000000007918 */ /* 0x000fe20000000000 */
[----:B------:R-:W2:Y:S01]  /*0300*/  S2R R6, SR_CTAID.X ;  /* 0x0000000000067919 */ /* 0x000ea20000002500 */
[----:B------:R-:W-:Y:S01]  /*0310*/  IMAD.MOV.U32 R7, RZ, RZ, RZ ;  /* 0x000000ffff077224 */ /* 0x000fe200078e00ff */
[----:B-----5:R-:W-:-:S02]  /*0320*/  ISETP.NE.OR P0, PT, R0, RZ, !P0 ;  /* 0x000000ff0000720c */ /* 0x020fc40004705670 */
[----:B-1----:R-:W-:-:S04]  /*0330*/  ISETP.NE.AND P3, PT, R2, 0x1, PT ;  /* 0x000000010200780c */ /* 0x002fc80003f65270 */
[----:B------:R-:W-:Y:S02]  /*0340*/  P2R R0, PR, RZ, 0x8 ;  /* 0x00000008ff007803 */ /* 0x000fe40000000000 */
[----:B------:R-:W-:-:S04]  /*0350*/  SHF.R.S32.HI R0, RZ, 0x1f, R5 ;  /* 0x0000001fff007819 */ /* 0x000fc80000011405 */
[----:B------:R-:W-:Y:S01]  /*0360*/  LEA.HI R0, R0, R5, RZ, 0x2 ;  /* 0x0000000500007211 */ /* 0x000fe200078f10ff */
[----:B------:R-:W-:Y:S01]  /*0370*/  VOTEU.ALL UP0, P0 ;  /* 0x00000000003f7886 */ /* 0x000fe20000000000 */
[----:B------:R-:W-:Y:S01]  /*0380*/  VOTEU.ALL UP1, P0 ;  /* 0x00000000003f7886 */ /* 0x000fe20000020000 */
[----:B------:R-:W2:Y:S01]  /*0390*/  @P3 LDC R17, c[0x0][0x10] ;  /* 0x00000400ff113b82 */ /* 0x000ea20000000800 */
[----:B------:R-:W-:Y:S01]  /*03a0*/  LOP3.LUT R0, R0, 0xfffffffc, RZ, 0xc0, !PT ;  /* 0xfffffffc00007812 */ /* 0x000fe200078ec0ff */
[----:B0-----:R-:W-:Y:S01]  /*03b0*/  @P3 IMAD.MOV.U32 R8, RZ, RZ, R3 ;  /* 0x000000ffff083224 */ /* 0x001fe200078e0003 */
[----:B------:R-:W-:Y:S01]  /*03c0*/  @!UP0 UMOV UR6, 0x400 ;  /* 0x0000040000068882 */ /* 0x000fe20000000000 */
[----:B------:R-:W-:-:S04]  /*03d0*/  @!UP0 UIADD3 UR4, -UR4, 0x100000, URZ ;  /* 0x0010000004048890 */ /* 0x000fc8000fffe13f */
[----:B------:R-:W-:Y:S02]  /*03e0*/  @!UP0 USHF.L.U32 UR5, UR4, 0xb, URZ ;  /* 0x0000000b04058899 */ /* 0x000fe4000800063f */
[----:B------:R-:W-:Y:S01]  /*03f0*/  @!UP0 USHF.L.U32 UR4, UR4, 0x1, URZ ;  /* 0x0000000104048899 */ /* 0x000fe2000800063f */
[----:B------:R-:W-:Y:S02]  /*0400*/  @P3 IMAD.MOV.U32 R9, RZ, RZ, RZ ;  /* 0x000000ffff093224 */ /* 0x000fe400078e00ff */
[----:B------:R-:W-:Y:S01]  /*0410*/  IMAD.IADD R0, R5, 0x1, -R0 ;  /* 0x0000000105007824 */ /* 0x000fe200078e0a00 */
[----:B------:R-:W0:Y:S01]  /*0420*/  @!UP0 S2UR UR7, SR_CgaCtaId ;  /* 0x00000000000789c3 */ /* 0x000e220000008800 */
[----:B------:R-:W-:-:S03]  /*0430*/  @P3 IMAD.MOV.U32 R5, RZ, RZ, RZ ;  /* 0x000000ffff053224 */ /* 0x000fc600078e00ff */
[----:B------:R-:W-:-:S04]  /*0440*/  ISETP.NE.AND P1, PT, R0, 0x3, PT ;  /* 0x000000030000780c */ /* 0x000fc80003f25270 */
[----:B------:R-:W1:Y:S01]  /*0450*/  @!P3 LDC R11, c[0x0][0xc] ;  /* 0x00000300ff0bbb82 */ /* 0x000e620000000800 */
[----:B--2---:R-:W-:-:S04]  /*0460*/  @P3 IMAD.WIDE.U32 R16, R6, R17, R8 ;  /* 0x0000001106103225 */ /* 0x004fc800078e0008 */
[----:B------:R-:W-:Y:S01]  /*0470*/  @P3 IMAD.IADD R17, R17, 0x1, R5 ;  /* 0x0000000111113824 */ /* 0x000fe200078e0205 */
[----:B------:R-:W-:Y:S01]  /*0480*/  LOP3.LUT R5, R4, 0x7f, RZ, 0xc0, !PT ;  /* 0x0000007f04057812 */ /* 0x000fe200078ec0ff */
[----:B0-----:R-:W-:Y:S01]  /*0490*/  @!UP0 ULEA UR8, UR7, UR6, 0x18 ;  /* 0x0000000607088291 */ /* 0x001fe2000f8ec03f */
[----:B------:R-:W-:Y:S02]  /*04a0*/  VOTEU.ALL UP0, P0 ;  /* 0x00000000003f7886 */ /* 0x000fe40000000000 */
[----:B------:R-:W-:Y:S01]  /*04b0*/  ULDC UR6, c[0x0][0xc] ;  /* 0x0000030000067ab9 */ /* 0x000fe20000000800 */
[----:B------:R-:W-:Y:S01]  /*04c0*/  ISETP.EQ.OR P0, PT, R0, RZ, !P1 ;  /* 0x000000ff0000720c */ /* 0x000fe20004f02670 */
[----:B------:R-:W-:-:S03]  /*04d0*/  ULDC UR7, c[0x0][0x10] ;  /* 0x0000040000077ab9 */ /* 0x000fc60000000800 */
[C---:B------:R-:W-:Y:S01]  /*04e0*/  ISETP.EQ.AND P0, PT, R10.reuse, RZ, P0 ;  /* 0x000000ff0a00720c */ /* 0x040fe20000702270 */
[----:B------:R-:W-:Y:S02]  /*04f0*/  VIADD R10, R10, 0xffffffff ;  /* 0xffffffff0a0a7836 */ /* 0x000fe40000000000 */
[----:B-1----:R-:W-:Y:S01]  /*0500*/  @!P3 IMAD.WIDE.U32 R8, R11, R3, R6 ;  /* 0x000000030b08b225 */ /* 0x002fe200078e0006 */
[----:B------:R-:W0:Y:S02]  /*0510*/  FENCE.VIEW.ASYNC.S ;  /* 0x00000000000073c6 */ /* 0x000e240000000000 */
[----:B0-----:R-:W3:Y:S01]  /*0520*/  @!UP0 SYNCS.EXCH.64 URZ, [UR8+0x30], UR4 ;  /* 0x00003004083f85b2 */ /* 0x001ee20008000100 */
[----:B------:R-:W-:Y:S02]  /*0530*/  SEL R18, RZ, 0x1, !P0 ;  /* 0x00000001ff127807 */ /* 0x000fe40004000000 */
[----:B------:R-:W-:Y:S01]  /*0540*/  ISETP.GE.U32.AND P1, PT, R10, 0x2, PT ;  /* 0x000000020a00780c */ /* 0x000fe20003f26070 */
[----:B------:R-:W-:-:S02]  /*0550*/  @!P3 IMAD.MOV.U32 R16, RZ, RZ, R8 ;  /* 0x000000ffff10b224 */ /* 0x000fc400078e0008 */
[----:B------:R-:W-:Y:S01]  /*0560*/  @!P3 IMAD.MOV.U32 R17, RZ, RZ, R9 ;  /* 0x000000ffff11b224 */ /* 0x000fe200078e0009 */
[----:B------:R-:W-:Y:S01]  /*0570*/  SEL R18, R18, 0x2, P1 ;  /* 0x0000000212127807 */ /* 0x000fe20000800000 */
[----:B------:R0:W3:Y:S01]  /*0580*/  @!UP1 SYNCS.EXCH.64 URZ, [UR8+0x38], UR4 ;  /* 0x00003804083f95b2 */ /* 0x0000e20008000100 */
[----:B------:R-:W-:Y:S01]  /*0590*/  NOP ;  /* 0x0000000000007918 */ /* 0x000fe20000000000 */
[----:B0-----:R-:W-:-:S03]  /*05a0*/  UIMAD.WIDE.U32 UR4, UR6, UR7, URZ ;  /* 0x00000007060472a5 */ /* 0x001fc6000f8e003f */
[----:B------:R-:W-:Y:S02]  /*05b0*/  ULDC UR6, c[0x0][0x14] ;  /* 0x0000050000067ab9 */ /* 0x000fe40000000800 */
[----:B------:R-:W-:Y:S02]  /*05c0*/  UIMAD.WIDE.U32 UR36, UR4, UR6, URZ ;  /* 0x00000006042472a5 */ /* 0x000fe4000f8e003f */
[----:B------:R-:W-:-:S04]  /*05d0*/  UIMAD UR42, UR5, UR6, URZ ;  /* 0x00000006052a72a4 */ /* 0x000fc8000f8e023f */
[----:B------:R-:W-:Y:S01]  /*05e0*/  UIADD3 UR42, UR37, UR42, URZ ;  /* 0x0000002a252a7290 */ /* 0x000fe2000fffe03f */
[----:B---34-:R-:W-:Y:S06]  /*05f0*/  BAR.SYNC.DEFER_BLOCKING 0x0 ;  /* 0x0000000000007b1d */ /* 0x018fec0000010000 */
[----:B------:R-:W-:Y:S05]  /*0600*/  @!P2 BRA `(.L_x_3) ;  /* 0x0000005c00a0a947 */ /* 0x000fea0003800000 */
[----:B------:R-:W-:-:S13]  /*0610*/  ISETP.GT.U32.AND P0, PT, R10, 0x1, PT ;  /* 0x000000010a00780c */ /* 0x000fda0003f04070 */
[----:B------:R-:W-:Y:S05]  /*0620*/  @P0 EXIT ;  /* 0x000000000000094d */ /* 0x000fea0003800000 */
[----:B------:R-:W-:Y:S01]  /*0630*/  ULDC.64 UR4, c[0x0][0x650] ;  /* 0x0001940000047ab9 */ /* 0x000fe20000000a00 */
[----:B------:R-:W-:Y:S01]  /*0640*/  PRMT R0, RZ, 0x7610, R0 ;  /* 0x00007610ff007816 */ /* 0x000fe20000000000 */
[----:B------:R-:W-:Y:S01]  /*0650*/  IMAD.MOV.U32 R101, RZ, RZ, -0x1 ;  /* 0xffffffffff657424 */ /* 0x000fe200078e00ff */
[----:B------:R-:W-:Y:S01]  /*0660*/  ISETP.GE.U32.AND P0, PT, R16, UR4, PT ;  /* 0x0000000410007c0c */ /* 0x000fe2000bf06070 */
[----:B------:R-:W-:Y:S02]  /*0670*/  IMAD.MOV.U32 R100, RZ, RZ, -0x1 ;  /* 0xffffffffff647424 */ /* 0x000fe400078e00ff */
[----:B------:R-:W-:Y:S01]  /*0680*/  IMAD.MOV.U32 R99, RZ, RZ, -0x1 ;  /* 0xffffffffff637424 */ /* 0x000fe200078e00ff */
[----:B------:R-:W-:-:S13]  /*0690*/  ISETP.GE.U32.AND.EX P0, PT, R17, UR5, PT, P0 ;  /* 0x0000000511007c0c */ /* 0x000fda000bf06100 */
[----:B------:R-:W-:Y:S05]  /*06a0*/  @P0 BRA `(.L_x_4) ;  /* 0x0000000400540947 */ /* 0x000fea0003800000 */
[----:B------:R-:W0:Y:S01]  /*06b0*/  LDC.64 R20, c[0x0][0x628] ;  /* 0x00018a00ff147b82 */ /* 0x000e220000000a00 */
[----:B------:R-:W-:Y:S02]  /*06c0*/  IMAD.MOV.U32 R8, RZ, RZ, R16 ;  /* 0x000000ffff087224 */ /* 0x000fe400078e0010 */
[----:B------:R-:W-:-:S05]  /*06d0*/  IMAD.MOV.U32 R9, RZ, RZ, R17 ;  /* 0x000000ffff097224 */ /* 0x000fca00078e0011 */
[----:B------:R-:W1:Y:S08]  /*06e0*/  LDC R0, c[0x0][0x630] ;  /* 0x00018c00ff007b82 */ /* 0x000e700000000800 */
[----:B------:R-:W2:Y:S01]  /*06f0*/  LDC.64 R22, c[0x0][0x620] ;  /* 0x00018800ff167b82 */ /* 0x000ea20000000a00 */
[----:B0-----:R-:W-:-:S04]  /*0700*/  ISETP.NE.U32.AND P0, PT, R20, RZ, PT ;  /* 0x000000ff1400720c */ /* 0x001fc80003f05070 */
[----:B------:R-:W-:-:S13]  /*0710*/  ISETP.NE.AND.EX P0, PT, R21, RZ, PT, P0 ;  /* 0x000000ff1500720c */ /* 0x000fda0003f05300 */
[----:B-12---:R-:W-:Y:S05]  /*0720*/  @!P0 BRA `(.L_x_5) ;  /* 0x0000000000288947 */ /* 0x006fea0003800000 */
[----:B------:R-:W0:Y:S02]  /*0730*/  LDC R13, c[0x0][0x634] ;  /* 0x00018d00ff0d7b82 */ /* 0x000e240000000800 */
[----:B0-----:R-:W-:-:S05]  /*0740*/  IADD3 R13, P0, R16, R13, RZ ;  /* 0x0000000d100d7210 */ /* 0x001fca0007f1e0ff */
[----:B------:R-:W-:-:S04]  /*0750*/  IMAD.X R15, RZ, RZ, R17, P0 ;  /* 0x000000ffff0f7224 */ /* 0x000fc800000e0611 */
[----:B------:R-:W-:-:S04]  /*0760*/  IMAD.WIDE.U32 R8, R15, R20, RZ ;  /* 0x000000140f087225 */ /* 0x000fc800078e00ff */
[----:B------:R-:W-:-:S04]  /*0770*/  IMAD.WIDE.U32 R10, P0, R13, R21, R8 ;  /* 0x000000150d0a7225 */ /* 0x000fc80007800008 */
[----:B------:R-:W-:-:S04]  /*0780*/  IMAD.WIDE.U32 R8, R13, R20, RZ ;  /* 0x000000140d087225 */ /* 0x000fc800078e00ff */
[----:B------:R-:W-:Y:S01]  /*0790*/  IMAD.X R13, RZ, RZ, RZ, P0 ;  /* 0x000000ffff0d7224 */ /* 0x000fe200000e06ff */
[----:B------:R-:W-:Y:S01]  /*07a0*/  IADD3 RZ, P0, R9, R10, RZ ;  /* 0x0000000a09ff7210 */ /* 0x000fe20007f1e0ff */
[----:B------:R-:W-:-:S04]  /*07b0*/  IMAD.MOV.U32 R12, RZ, RZ, R11 ;  /* 0x000000ffff0c7224 */ /* 0x000fc800078e000b */
[----:B------:R-:W-:-:S08]  /*07c0*/  IMAD.WIDE.U32.X R8, R15, R21, R12, P0 ;  /* 0x000000150f087225 */ /* 0x000fd000000e040c */
.L_x_5:
[-CC-:B------:R-:W-:Y:S01]  /*07d0*/  SHF.R.U64 R99, R8, R0.reuse, R9.reuse ;  /* 0x0000000008637219 */ /* 0x180fe20000001209 */
[----:B------:R-:W0:Y:S01]  /*07e0*/  LDC R12, c[0x0][0x618] ;  /* 0x00018600ff0c7b82 */ /* 0x000e220000000800 */
[----:B------:R-:W-:Y:S01]  /*07f0*/  SHF.R.U32.HI R7, RZ, R0, R9 ;  /* 0x00000000ff077219 */ /* 0x000fe20000011609 */
[----:B------:R-:W-:Y:S01]  /*0800*/  ULDC UR4, c[0x0][0x150] ;  /* 0x0000540000047ab9 */ /* 0x000fe20000000800 */
[----:B------:R-:W-:Y:S02]  /*0810*/  IADD3 R11, P0, RZ, -R99, RZ ;  /* 0x80000063ff0b7210 */ /* 0x000fe40007f1e0ff */
[----:B------:R-:W-:-:S03]  /*0820*/  I2FP.F32.U32 R0, R6 ;  /* 0x0000000600007245 */ /* 0x000fc60000201000 */
[----:B------:R-:W1:Y:S01]  /*0830*/  LDC.64 R30, c[0x0][0x640] ;  /* 0x00019000ff1e7b82 */ /* 0x000e620000000a00 */
[----:B------:R-:W-:Y:S02]  /*0840*/  IMAD.X R13, RZ, RZ, ~R7, P0 ;  /* 0x000000ffff0d7224 */ /* 0x000fe400000e0e07 */
[----:B------:R-:W-:Y:S01]  /*0850*/  FMUL R0, R0, UR4 ;  /* 0x0000000400007c20 */ /* 0x000fe20008400000 */
[----:B------:R-:W-:Y:S01]  /*0860*/  IMAD.WIDE.U32 R8, R11, R22, R16 ;  /* 0x000000160b087225 */ /* 0x000fe200078e0010 */
[----:B------:R-:W-:-:S03]  /*0870*/  ULDC UR4, c[0x0][0x154] ;  /* 0x0000550000047ab9 */ /* 0x000fc60000000800 */
[----:B------:R-:W-:Y:S01]  /*0880*/  IMAD R10, R13, R22, RZ ;  /* 0x000000160d0a7224 */ /* 0x000fe200078e02ff */
[----:B------:R-:W2:Y:S01]  /*0890*/  LDC R7, c[0x0][0x144] ;  /* 0x00005100ff077b82 */ /* 0x000ea20000000800 */
[----:B------:R-:W3:Y:S02]  /*08a0*/  F2I.U32.TRUNC.NTZ R0, R0 ;  /* 0x0000000000007305 */ /* 0x000ee4000020f000 */
[----:B------:R-:W-:-:S04]  /*08b0*/  IMAD R11, R11, R23, R10 ;  /* 0x000000170b0b7224 */ /* 0x000fc800078e020a */
[----:B------:R-:W-:Y:S01]  /*08c0*/  IMAD.IADD R9, R9, 0x1, R11 ;  /* 0x0000000109097824 */ /* 0x000fe200078e020b */
[----:B------:R-:W4:Y:S01]  /*08d0*/  LDC R24, c[0x0][0x608] ;  /* 0x00018200ff187b82 */ /* 0x000f220000000800 */
[----:B------:R-:W-:-:S03]  /*08e0*/  IMAD.MOV.U32 R11, RZ, RZ, -0x1 ;  /* 0xffffffffff0b7424 */ /* 0x000fc600078e00ff */
[-CC-:B0-----:R-:W-:Y:S02]  /*08f0*/  SHF.R.U64 R22, R8, R12.reuse, R9.reuse ;  /* 0x0000000c08167219 */ /* 0x181fe40000001209 */
[----:B------:R-:W-:Y:S02]  /*0900*/  I2FP.F32.U32 R8, R3 ;  /* 0x0000000300087245 */ /* 0x000fe40000201000 */
[----:B------:R-:W0:Y:S01]  /*0910*/  LDC R28, c[0x0][0x658] ;  /* 0x00019600ff1c7b82 */ /* 0x000e220000000800 */
[----:B-1----:R-:W-:Y:S01]  /*0920*/  ISETP.NE.U32.AND P0, PT, R30, RZ, PT ;  /* 0x000000ff1e00720c */ /* 0x002fe20003f05070 */
[----:B---3--:R-:W-:Y:S02]  /*0930*/  IMAD.MOV R10, RZ, RZ, -R0 ;  /* 0x000000ffff0a7224 */ /* 0x008fe400078e0a00 */
[----:B------:R-:W-:Y:S01]  /*0940*/  FMUL R8, R8, UR4 ;  /* 0x0000000408087c20 */ /* 0x000fe20008400000 */
[----:B------:R-:W-:Y:S02]  /*0950*/  SHF.R.U32.HI R9, RZ, R12, R9 ;  /* 0x0000000cff097219 */ /* 0x000fe40000011609 */
[----:B------:R-:W-:Y:S01]  /*0960*/  ISETP.NE.AND.EX P0, PT, R31, RZ, PT, P0 ;  /* 0x000000ff1f00720c */ /* 0x000fe20003f05300 */
[----:B------:R1:W3:Y:S01]  /*0970*/  F2I.U32.TRUNC.NTZ R15, R8 ;  /* 0x00000008000f7305 */ /* 0x0002e2000020f000 */
[----:B------:R-:W1:Y:S01]  /*0980*/  LDC R20, c[0x0][0x148] ;  /* 0x00005200ff147b82 */ /* 0x000e620000000800 */
[----:B--2---:R-:W-:-:S07]  /*0990*/  IMAD R0, R7, R10, R6 ;  /* 0x0000000a07007224 */ /* 0x004fce00078e0206 */
[----:B------:R-:W2:Y:S01]  /*09a0*/  LDC R26, c[0x0][0x600] ;  /* 0x00018000ff1a7b82 */ /* 0x000ea20000000800 */
[-CC-:B----4-:R-:W-:Y:S02]  /*09b0*/  SHF.R.U64 R32, R22, R24.reuse, R9.reuse ;  /* 0x0000001816207219 */ /* 0x190fe40000001209 */
[----:B------:R-:W-:Y:S01]  /*09c0*/  SHF.R.U32.HI R7, RZ, R24, R9 ;  /* 0x00000018ff077219 */ /* 0x000fe20000011609 */
[----:B------:R-:W-:-:S04]  /*09d0*/  IMAD.MOV.U32 R9, RZ, RZ, 0x1 ;  /* 0x00000001ff097424 */ /* 0x000fc800078e00ff */
[----:B------:R-:W4:Y:S01]  /*09e0*/  LDC R21, c[0x0][0x648] ;  /* 0x00019200ff157b82 */ /* 0x000f220000000800 */
[-C--:B0-----:R-:W-:Y:S02]  /*09f0*/  SHF.L.U32 R6, R11, R28.reuse, RZ ;  /* 0x0000001c0b067219 */ /* 0x081fe400000006ff */
[--C-:B------:R-:W-:Y:S02]  /*0a00*/  SHF.R.U64 R24, R32, R28, R7.reuse ;  /* 0x0000001c20187219 */ /* 0x100fe40000001207 */
[----:B------:R-:W-:Y:S02]  /*0a10*/  LOP3.LUT R13, RZ, R6, RZ, 0x33, !PT ;  /* 0x00000006ff0d7212 */ /* 0x000fe400078e33ff */
[-C--:B------:R-:W-:Y:S01]  /*0a20*/  SHF.R.U32.HI R7, RZ, R28.reuse, R7 ;  /* 0x0000001cff077219 */ /* 0x080fe20000011607 */
[----:B------:R-:W0:Y:S01]  /*0a30*/  LDC R23, c[0x0][0x638] ;  /* 0x00018e00ff177b82 */ /* 0x000e220000000800 */
[----:B------:R-:W-:Y:S01]  /*0a40*/  SHF.L.U32 R12, R9, R28, RZ ;  /* 0x0000001c090c7219 */ /* 0x000fe200000006ff */
[----:B------:R-:W-:-:S06]  /*0a50*/  IMAD.MOV.U32 R6, RZ, RZ, R24 ;  /* 0x000000ffff067224 */ /* 0x000fcc00078e0018 */
[----:B------:R-:W0:Y:S01]  /*0a60*/  LDC R101, c[0x0][0x610] ;  /* 0x00018400ff657b82 */ /* 0x000e220000000800 */
[----:B-1-3--:R-:W-:Y:S05]  /*0a70*/  @!P0 BRA `(.L_x_6) ;  /* 0x0000000000288947 */ /* 0x00afea0003800000 */
[----:B------:R-:W1:Y:S02]  /*0a80*/  LDC R11, c[0x0][0x64c] ;  /* 0x00019300ff0b7b82 */ /* 0x000e640000000800 */
[----:B-1----:R-:W-:-:S05]  /*0a90*/  IADD3 R11, P0, R24, R11, RZ ;  /* 0x0000000b180b7210 */ /* 0x002fca0007f1e0ff */
        /* <DEDUP_REMOVED lines=8> */
.L_x_6:
[----:B----4-:R-:W-:Y:S01]  /*0b20*/  SHF.R.U64 R6, R6, R21, R7 ;  /* 0x0000001506067219 */ /* 0x010fe20000001207 */
[----:B--2---:R-:W-:Y:S01]  /*0b30*/  VIADD R7, R26, 0xffffffff ;  /* 0xffffffff1a077836 */ /* 0x004fe20000000000 */
[----:B------:R-:W-:Y:S01]  /*0b40*/  LOP3.LUT R13, R32, R13, RZ, 0xc0, !PT ;  /* 0x0000000d200d7212 */ /* 0x000fe200078ec0ff */
[----:B------:R-:W-:Y:S02]  /*0b50*/  IMAD.MOV R15, RZ, RZ, -R15 ;  /* 0x000000ffff0f7224 */ /* 0x000fe400078e0a0f */
[----:B------:R-:W-:Y:S02]  /*0b60*/  IMAD.MOV R8, RZ, RZ, -R6 ;  /* 0x000000ffff087224 */ /* 0x000fe400078e0a06 */
[----:B------:R-:W-:Y:S01]  /*0b70*/  IMAD R13, R12, R6, R13 ;  /* 0x000000060c0d7224 */ /* 0x000fe200078e020d */
[----:B------:R-:W-:Y:S01]  /*0b80*/  LOP3.LUT R6, R22, R7, RZ, 0xc0, !PT ;  /* 0x0000000716067212 */ /* 0x000fe200078ec0ff */
[----:B------:R-:W-:Y:S02]  /*0b90*/  @P3 IMAD R0, R20, R15, R3 ;  /* 0x0000000f14003224 */ /* 0x000fe400078e0203 */
[----:B0-----:R-:W-:-:S02]  /*0ba0*/  IMAD R3, R8, R23, R24 ;  /* 0x0000001708037224 */ /* 0x001fc400078e0218 */
[----:B------:R-:W-:Y:S02]  /*0bb0*/  IMAD R101, R13, R101, R0 ;  /* 0x000000650d657224 */ /* 0x000fe400078e0200 */
[----:B------:R-:W-:Y:S02]  /*0bc0*/  IMAD R6, R3, R26, R6 ;  /* 0x0000001a03067224 */ /* 0x000fe400078e0206 */
[----:B------:R-:W-:-:S03]  /*0bd0*/  IMAD.MOV.U32 R0, RZ, RZ, 0x1 ;  /* 0x00000001ff007424 */ /* 0x000fc600078e00ff */
[----:B------:R-:W-:Y:S02]  /*0be0*/  SEL R100, R6, R101, !P3 ;  /* 0x0000006506647207 */ /* 0x000fe40005800000 */
[----:B------:R-:W-:-:S07]  /*0bf0*/  SEL R101, R101, R6, !P3 ;  /* 0x0000000665657207 */ /* 0x000fce0005800000 */
.L_x_4:
[----:B------:R-:W-:-:S08]  /*0c00*/  NOP ;  /* 0x0000000000007918 */ /* 0x000fd00000000000 */
[----:B------:R-:W0:Y:S02]  /*0c10*/  USETMAXREG.TRY_ALLOC.CTAPOOL UP0, 0xe8 ;  /* 0x000000e8000079c8 */ /* 0x000e240008000600 */
[----:B0-----:R-:W-:-:S13]  /*0c20*/  PLOP3.LUT P0, PT, PT, PT, UP0, 0x80, 0x0 ;  /* 0x000000000000781c */ /* 0x001fda0003f0f008 */
[----:B------:R-:W-:Y:S05]  /*0c30*/  @!P0 BRA `(.L_x_4) ;  /* 0xfffffffc00f08947 */ /* 0x000fea000383ffff */
[----:B------:R-:W-:Y:S01]  /*0c40*/  ULDC.64 UR4, c[0x0][0x598] ;  /* 0x0001660000047ab9 */ /* 0x000fe20000000a00 */
[----:B------:R-:W-:Y:S01]  /*0c50*/  ULDC.64 UR38, c[0x0][0x208] ;  /* 0x0000820000267ab9 */ /* 0x000fe20000000a00 */
[----:B------:R-:W-:-:S04]  /*0c60*/  ISETP.NE.U32.AND P0, PT, RZ, UR4, PT ;  /* 0x00000004ff007c0c */ /* 0x000fc8000bf05070 */
[----:B------:R-:W-:-:S13]  /*0c70*/  ISETP.NE.AND.EX P0, PT, RZ, UR5, PT, P0 ;  /* 0x00000005ff007c0c */ /* 0x000fda000bf05300 */
[----:B------:R-:W-:Y:S05]  /*0c80*/  @!P0 BRA `(.L_x_7) ;  /* 0x00000000001c8947 */ /* 0x000fea0003800000 */
[----:B------:R-:W0:Y:S02]  /*0c90*/  LDC.64 R6, c[0x0][0x598] ;  /* 0x00016600ff067b82 */ /* 0x000e240000000a00 */
[----:B0-----:R-:W2:Y:S02]  /*0ca0*/  LDG.E.64 R6, desc[UR38][R6.64] ;  /* 0x0000002606067981 */ /* 0x001ea4000c1e1b00 */
[----:B--2---:R-:W-:-:S04]  /*0cb0*/  ISETP.NE.U32.AND P0, PT, R6, RZ, PT ;  /* 0x000000ff0600720c */ /* 0x004fc80003f05070 */
[----:B------:R-:W-:-:S13]  /*0cc0*/  ISETP.NE.AND.EX P0, PT, R7, RZ, PT, P0 ;  /* 0x000000ff0700720c */ /* 0x000fda0003f05300 */
[----:B------:R-:W-:Y:S05]  /*0cd0*/  @!P0 BRA `(.L_x_7) ;  /* 0x0000000000088947 */ /* 0x000fea0003800000 */
[----:B------:R0:W5:Y:S01]  /*0ce0*/  LD.E R19, desc[UR38][R6.64] ;  /* 0x0000002606137980 */ /* 0x000162000c101900 */
[----:B------:R-:W-:Y:S05]  /*0cf0*/  BRA `(.L_x_8) ;  /* 0x0000000000247947 */ /* 0x000fea0003800000 */
.L_x_7:
[----:B------:R-:W-:Y:S02]  /*0d00*/  ULDC.64 UR4, c[0x0][0x588] ;  /* 0x0001620000047ab9 */ /* 0x000fe40000000a00 */
[----:B------:R-:W-:-:S04]  /*0d10*/  ISETP.NE.U32.AND P0, PT, RZ, UR4, PT ;  /* 0x00000004ff007c0c */ /* 0x000fc8000bf05070 */
[----:B------:R-:W-:-:S13]  /*0d20*/  ISETP.NE.AND.EX P0, PT, RZ, UR5, PT, P0 ;  /* 0x00000005ff007c0c */ /* 0x000fda000bf05300 */
[----:B------:R-:W-:Y:S05]  /*0d30*/  @!P0 BRA `(.L_x_9) ;  /* 0x00000000000c8947 */ /* 0x000fea0003800000 */
[----:B------:R-:W0:Y:S02]  /*0d40*/  LDC.64 R6, c[0x0][0x588] ;  /* 0x00016200ff067b82 */ /* 0x000e240000000a00 */
[----:B0-----:R1:W5:Y:S01]  /*0d50*/  LDG.E R19, desc[UR38][R6.64] ;  /* 0x0000002606137981 */ /* 0x001362000c1e1900 */
[----:B------:R-:W-:Y:S05]  /*0d60*/  BRA `(.L_x_8) ;  /* 0x0000000000087947 */ /* 0x000fea0003800000 */
.L_x_9:
[----:B------:R-:W-:Y:S02]  /*0d70*/  ULDC UR4, c[0x0][0x580] ;  /* 0x0001600000047ab9 */ /* 0x000fe40000000800 */
[----:B------:R-:W-:-:S07]  /*0d80*/  IMAD.U32 R19, RZ, RZ, UR4 ;  /* 0x00000004ff137e24 */ /* 0x000fce000f8e00ff */
.L_x_8:
[----:B------:R-:W-:Y:S02]  /*0d90*/  ULDC.64 UR4, c[0x0][0x5a0] ;  /* 0x0001680000047ab9 */ /* 0x000fe40000000a00 */
[----:B------:R-:W-:-:S04]  /*0da0*/  ISETP.NE.U32.AND P0, PT, RZ, UR4, PT ;  /* 0x00000004ff007c0c */ /* 0x000fc8000bf05070 */
[----:B------:R-:W-:-:S13]  /*0db0*/  ISETP.NE.AND.EX P0, PT, RZ, UR5, PT, P0 ;  /* 0x00000005ff007c0c */ /* 0x000fda000bf05300 */
[----:B------:R-:W-:Y:S05]  /*0dc0*/  @!P0 BRA `(.L_x_10) ;  /* 0x00000000001c8947 */ /* 0x000fea0003800000 */
[----:B01----:R-:W0:Y:S02]  /*0dd0*/  LDC.64 R6, c[0x0][0x5a0] ;  /* 0x00016800ff067b82 */ /* 0x003e240000000a00 */
[----:B0-----:R-:W2:Y:S02]  /*0de0*/  LDG.E.64 R6, desc[UR38][R6.64] ;  /* 0x0000002606067981 */ /* 0x001ea4000c1e1b00 */
[----:B--2---:R-:W-:-:S04]  /*0df0*/  ISETP.NE.U32.AND P0, PT, R6, RZ, PT ;  /* 0x000000ff0600720c */ /* 0x004fc80003f05070 */
[----:B------:R-:W-:-:S13]  /*0e00*/  ISETP.NE.AND.EX P0, PT, R7, RZ, PT, P0 ;  /* 0x000000ff0700720c */ /* 0x000fda0003f05300 */
[----:B------:R-:W-:Y:S05]  /*0e10*/  @!P0 BRA `(.L_x_10) ;  /* 0x0000000000088947 */ /* 0x000fea0003800000 */
[----:B------:R0:W5:Y:S01]  /*0e20*/  LD.E R88, desc[UR38][R6.64] ;  /* 0x0000002606587980 */ /* 0x000162000c101900 */
[----:B------:R-:W-:Y:S05]  /*0e30*/  BRA `(.L_x_11) ;  /* 0x0000000000247947 */ /* 0x000fea0003800000 */
.L_x_10:
[----:B------:R-:W-:Y:S02]  /*0e40*/  ULDC.64 UR4, c[0x0][0x590] ;  /* 0x0001640000047ab9 */ /* 0x000fe40000000a00 */
[----:B------:R-:W-:-:S04]  /*0e50*/  ISETP.NE.U32.AND P0, PT, RZ, UR4, PT ;  /* 0x00000004ff007c0c */ /* 0x000fc8000bf05070 */
[----:B------:R-:W-:-:S13]  /*0e60*/  ISETP.NE.AND.EX P0, PT, RZ, UR5, PT, P0 ;  /* 0x00000005ff007c0c */ /* 0x000fda000bf05300 */
[----:B------:R-:W-:Y:S05]  /*0e70*/  @!P0 BRA `(.L_x_12) ;  /* 0x00000000000c8947 */ /* 0x000fea0003800000 */
[----:B------:R-:W2:Y:S02]  /*0e80*/  LDC.64 R88, c[0x0][0x590] ;  /* 0x00016400ff587b82 */ /* 0x000ea40000000a00 */
[----:B--2---:R2:W5:Y:S01]  /*0e90*/  LDG.E R88, desc[UR38][R88.64] ;  /* 0x0000002658587981 */ /* 0x004562000c1e1900 */
[----:B------:R-:W-:Y:S05]  /*0ea0*/  BRA `(.L_x_11) ;  /* 0x0000000000087947 */ /* 0x000fea0003800000 */
.L_x_12:
[----:B------:R-:W-:Y:S02]  /*0eb0*/  ULDC UR4, c[0x0][0x584] ;  /* 0x0001610000047ab9 */ /* 0x000fe40000000800 */
[----:B------:R-:W-:-:S07]  /*0ec0*/  IMAD.U32 R88, RZ, RZ, UR4 ;  /* 0x00000004ff587e24 */ /* 0x000fce000f8e00ff */
.L_x_11:
[----:B------:R-:W-:-:S13]  /*0ed0*/  LOP3.LUT P0, RZ, R0, 0xff, RZ, 0xc0, !PT ;  /* 0x000000ff00ff7812 */ /* 0x000fda000780c0ff */
[----:B------:R-:W-:Y:S05]  /*0ee0*/  @!P0 EXIT ;  /* 0x000000000000894d */ /* 0x000fea0003800000 */
[----:B------:R-:W3:Y:S01]  /*0ef0*/  LDC R90, c[0x0][0x658] ;  /* 0x00019600ff5a7b82 */ /* 0x000ee20000000800 */
[----:B------:R-:W-:Y:S01]  /*0f00*/  LOP3.LUT R14, R14, 0x1, RZ, 0xc0, !PT ;  /* 0x000000010e0e7812 */ /* 0x000fe200078ec0ff */
[----:B------:R-:W-:Y:S01]  /*0f10*/  ULDC.64 UR6, c[0x0][0x288] ;  /* 0x0000a20000067ab9 */ /* 0x000fe20000000a00 */
[----:B------:R-:W-:Y:S01]  /*0f20*/  SHF.R.U32.HI R0, RZ, 0x2, R4 ;  /* 0x00000002ff007819 */ /* 0x000fe20000011604 */
[----:B------:R-:W-:Y:S01]  /*0f30*/  UIADD3 UR4, UR7, 0x3f, URZ ;  /* 0x0000003f07047890 */ /* 0x000fe2000fffe03f */
[----:B------:R-:W-:Y:S01]  /*0f40*/  SHF.R.U32.HI R5, RZ, 0x1, R5 ;  /* 0x00000001ff057819 */ /* 0x000fe20000011605 */
[----:B------:R-:W-:Y:S01]  /*0f50*/  IMAD.SHL.U32 R3, R14, 0x40, RZ ;  /* 0x000000400e037824 */ /* 0x000fe200078e00ff */
[----:B------:R-:W-:Y:S01]  /*0f60*/  LOP3.LUT R0, R0, 0x7, RZ, 0xc0, !PT ;  /* 0x0000000700007812 */ /* 0x000fe200078ec0ff */
[----:B------:R-:W4:Y:S01]  /*0f70*/  LDC.64 R92, c[0x0][0x5c8] ;  /* 0x00017200ff5c7b82 */ /* 0x000f220000000a00 */
[----:B------:R-:W-:Y:S01]  /*0f80*/  USHF.R.S32.HI UR5, URZ, 0x1f, UR4 ;  /* 0x0000001f3f057899 */ /* 0x000fe20008011404 */
[----:B------:R-:W-:Y:S01]  /*0f90*/  LOP3.LUT R5, R5, 0x30, RZ, 0xc0, !PT ;  /* 0x0000003005057812 */ /* 0x000fe200078ec0ff */
[----:B01----:R-:W-:Y:S01]  /*0fa0*/  IMAD.MOV.U32 R7, RZ, RZ, 0x1 ;  /* 0x00000001ff077424 */ /* 0x003fe200078e00ff */
[--C-:B------:R-:W-:Y:S01]  /*0fb0*/  LOP3.LUT R22, R3, 0x40, R0.reuse, 0xe2, !PT ;  /* 0x0000004003167812 */ /* 0x100fe200078ee200 */
[----:B------:R-:W-:Y:S01]  /*0fc0*/  ULEA.HI UR5, UR5, UR4, URZ, 0x6 ;  /* 0x0000000405057291 */ /* 0x000fe2000f8f303f */
[-C--:B------:R-:W-:Y:S01]  /*0fd0*/  IADD3 R3, RZ, -R5.reuse, -R0 ;  /* 0x80000005ff037210 */ /* 0x080fe20007ffe800 */
[----:B------:R-:W-:Y:S01]  /*0fe0*/  IMAD.U32 R6, RZ, RZ, UR6 ;  /* 0x00000006ff067e24 */ /* 0x000fe2000f8e00ff */
[----:B------:R-:W0:Y:S01]  /*0ff0*/  LDC R95, c[0x0][0x600] ;  /* 0x00018000ff5f7b82 */ /* 0x000e220000000800 */
[----:B------:R-:W-:Y:S01]  /*1000*/  LOP3.LUT R22, R22, R5, RZ, 0xfc, !PT ;  /* 0x0000000516167212 */ /* 0x000fe200078efcff */
[----:B------:R-:W-:Y:S01]  /*1010*/  IMAD.MOV.U32 R5, RZ, RZ, -0x1 ;  /* 0xffffffffff057424 */ /* 0x000fe200078e00ff */
[----:B------:R-:W-:Y:S01]  /*1020*/  USHF.R.S32.HI UR43, URZ, 0x6, UR5 ;  /* 0x000000063f2b7899 */ /* 0x000fe20008011405 */
[----:B--2---:R-:W-:Y:S01]  /*1030*/  LOP3.LUT R89, R4, 0x3, RZ, 0xc0, !PT ;  /* 0x0000000304597812 */ /* 0x004fe200078ec0ff */
[----:B------:R-:W-:Y:S01]  /*1040*/  IMAD R3, R14, -0x40, R3 ;  /* 0xffffffc00e037824 */ /* 0x000fe200078e0203 */
[----:B------:R-:W-:Y:S01]  /*1050*/  LOP3.LUT R94, R4, 0x80, RZ, 0xc0, !PT ;  /* 0x00000080045e7812 */ /* 0x000fe200078ec0ff */
[----:B------:R-:W-:Y:S01]  /*1060*/  UISETP.LT.AND UP0, UPT, UR43, 0x1, UPT ;  /* 0x000000012b00788c */ /* 0x000fe2000bf01270 */
[-C--:B---3--:R-:W-:Y:S01]  /*1070*/  SHF.L.U32 R5, R5, R90.reuse, RZ ;  /* 0x0000005a05057219 */ /* 0x088fe200000006ff */
[----:B------:R-:W-:Y:S01]  /*1080*/  ULDC UR4, c[0x0][0x284] ;  /* 0x0000a10000047ab9 */ /* 0x000fe20000000800 */
[----:B------:R-:W-:Y:S01]  /*1090*/  IMAD R89, R89, -0x2, R6 ;  /* 0xfffffffe59597824 */ /* 0x000fe200078e0206 */
[----:B------:R-:W-:Y:S01]  /*10a0*/  USEL UR44, UR43, 0x1, UP0 ;  /* 0x000000012b2c7887 */ /* 0x000fe20008000000 */
[----:B------:R-:W-:Y:S01]  /*10b0*/  SHF.L.U32 R90, R7, R90, RZ ;  /* 0x0000005a075a7219 */ /* 0x000fe200000006ff */
[----:B------:R-:W-:Y:S01]  /*10c0*/  VIADD R97, R3, UR4 ;  /* 0x0000000403617c36 */ /* 0x000fe20008000000 */
[----:B------:R-:W-:Y:S01]  /*10d0*/  LOP3.LUT R98, R18, 0x1, RZ, 0xfc, !PT ;  /* 0x0000000112627812 */ /* 0x000fe200078efcff */
[----:B------:R-:W-:Y:S01]  /*10e0*/  IMAD.MOV.U32 R23, RZ, RZ, RZ ;  /* 0x000000ffff177224 */ /* 0x000fe200078e00ff */
[C---:B----4-:R-:W-:Y:S01]  /*10f0*/  SHF.L.U64.HI R91, R92.reuse, 0x3, R93 ;  /* 0x000000035c5b7819 */ /* 0x050fe2000001025d */
[----:B------:R-:W-:Y:S01]  /*1100*/  IMAD.SHL.U32 R92, R92, 0x8, RZ ;  /* 0x000000085c5c7824 */ /* 0x000fe200078e00ff */
[----:B------:R-:W-:Y:S01]  /*1110*/  SHF.R.U32.HI R94, RZ, 0x7, R94 ;  /* 0x00000007ff5e7819 */ /* 0x000fe2000001165e */
[----:B------:R-:W-:Y:S01]  /*1120*/  IMAD.SHL.U32 R93, R4, 0x2, RZ ;  /* 0x00000002045d7824 */ /* 0x000fe200078e00ff */
[----:B------:R-:W-:Y:S01]  /*1130*/  LOP3.LUT R96, RZ, R5, RZ, 0x33, !PT ;  /* 0x00000005ff607212 */ /* 0x000fe200078e33ff */
[----:B------:R-:W-:Y:S01]  /*1140*/  UIADD3 UR44, UR43, -UR44, URZ ;  /* 0x8000002c2b2c7290 */ /* 0x000fe2000fffe03f */
[----:B------:R-:W-:Y:S01]  /*1150*/  UMOV UR40, URZ ;  /* 0x0000003f00287c82 */ /* 0x000fe20008000000 */
[----:B0-----:R-:W-:Y:S01]  /*1160*/  VIADD R95, R95, 0xffffffff ;  /* 0xffffffff5f5f7836 */ /* 0x001fe20000000000 */
[----:B------:R-:W-:-:S09]  /*1170*/  UMOV UR41, URZ ;  /* 0x0000003f00297c82 */ /* 0x000fd20008000000 */
.L_x_158:
[----:B0-----:R-:W0:Y:S01]  /*1180*/  SHFL.IDX PT, R0, R94, RZ, 0x1f ;  /* 0x00001fff5e007589 */ /* 0x001e2200000e0000 */
[----:B-1----:R-:W1:Y:S01]  /*1190*/  S2UR UR7, SR_CgaCtaId ;  /* 0x00000000000779c3 */ /* 0x002e620000008800 */
[----:B------:R-:W-:Y:S01]  /*11a0*/  UMOV UR6, 0x400 ;  /* 0x0000040000067882 */ /* 0x000fe20000000000 */
[----:B0-----:R-:W-:Y:S01]  /*11b0*/  R2UR UR4, R0 ;  /* 0x00000000000472ca */ /* 0x001fe200000e0000 */
[----:B-1----:R-:W-:-:S12]  /*11c0*/  ULEA UR46, UR7, UR6, 0x18 ;  /* 0x00000006072e7291 */ /* 0x002fd8000f8ec03f */
[----:B------:R-:W-:-:S04]  /*11d0*/  ULEA.HI UR5, UR4, UR4, URZ, 0x1 ;  /* 0x0000000404057291 */ /* 0x000fc8000f8f083f */
[----:B------:R-:W-:-:S04]  /*11e0*/  ULOP3.LUT UR5, UR5, 0x7fffe, URZ, 0xc0, !UPT ;  /* 0x0007fffe05057892 */ /* 0x000fc8000f8ec03f */
[----:B------:R-:W-:-:S03]  /*11f0*/  UIADD3 UR5, UR4, -UR5, URZ ;  /* 0x8000000504057290 */ /* 0x000fc6000fffe03f */
[----:B------:R-:W-:Y:S01]  /*1200*/  ULDC UR4, c[0x0][0x28c] ;  /* 0x0000a30000047ab9 */ /* 0x000fe20000000800 */
[----:B------:R-:W-:Y:S01]  /*1210*/  ULEA UR5, UR5, UR46, 0xd ;  /* 0x0000002e05057291 */ /* 0x000fe2000f8e683f */
[----:B------:R-:W-:-:S03]  /*1220*/  ISETP.LT.AND P0, PT, RZ, UR4, PT ;  /* 0x00000004ff007c0c */ /* 0x000fc6000bf01270 */
[----:B------:R-:W-:-:S04]  /*1230*/  UIADD3 UR5, UR5, 0x100, URZ ;  /* 0x0000010005057890 */ /* 0x000fc8000fffe03f */
[----:B------:R-:W-:-:S04]  /*1240*/  USHF.R.U32.HI UR5, URZ, 0x4, UR5 ;  /* 0x000000043f057899 */ /* 0x000fc80008011605 */
[----:B------:R-:W-:Y:S02]  /*1250*/  ULOP3.LUT UR45, UR5, 0x3fff, URZ, 0xc0, !UPT ;  /* 0x00003fff052d7892 */ /* 0x000fe4000f8ec03f */
[----:B--2345:R-:W-:Y:S10]  /*1260*/  @P0 BRA `(.L_x_13) ;  /* 0x0000000000400947 */ /* 0x03cff40003800000 */
[----:B------:R-:W-:Y:S01]  /*1270*/  MOV R0, 0x0 ;  /* 0x0000000000007802 */ /* 0x000fe20000000f00 */
[----:B------:R-:W-:Y:S01]  /*1280*/  ULDC.64 UR4, c[0x4][0x68] ;  /* 0x01001a0000047ab9 */ /* 0x000fe20000000a00 */
[----:B------:R-:W-:Y:S01]  /*1290*/  ULDC.64 UR6, c[0x4][0x8] ;  /* 0x0100020000067ab9 */ /* 0x000fe20000000a00 */
[----:B------:R-:W-:Y:S01]  /*12a0*/  IMAD.U32 R4, RZ, RZ, UR4 ;  /* 0x00000004ff047e24 */ /* 0x000fe2000f8e00ff */
[----:B------:R0:W1:Y:S01]  /*12b0*/  LDC.64 R14, c[0x4][R0] ;  /* 0x01000000000e7b82 */ /* 0x0000620000000a00 */
[----:B------:R-:W-:Y:S01]  /*12c0*/  IMAD.U32 R5, RZ, RZ, UR5 ;  /* 0x00000005ff057e24 */ /* 0x000fe2000f8e00ff */
[----:B------:R-:W-:Y:S01]  /*12d0*/  ULDC.64 UR4, c[0x4][0x70] ;  /* 0x01001c0000047ab9 */ /* 0x000fe20000000a00 */
[----:B------:R-:W-:Y:S02]  /*12e0*/  IMAD.U32 R10, RZ, RZ, UR6 ;  /* 0x00000006ff0a7e24 */ /* 0x000fe4000f8e00ff */
[----:B------:R-:W-:Y:S02]  /*12f0*/  IMAD.U32 R6, RZ, RZ, UR4 ;  /* 0x00000004ff067e24 */ /* 0x000fe4000f8e00ff */
[----:B------:R-:W-:-:S02]  /*1300*/  IMAD.U32 R7, RZ, RZ, UR5 ;  /* 0x00000005ff077e24 */ /* 0x000fc4000f8e00ff */
[----:B------:R-:W-:Y:S02]  /*1310*/  IMAD.U32 R11, RZ, RZ, UR7 ;  /* 0x00000007ff0b7e24 */ /* 0x000fe4000f8e00ff */
[----:B------:R-:W-:Y:S02]  /*1320*/  IMAD.MOV.U32 R8, RZ, RZ, 0x1e1 ;  /* 0x000001e1ff087424 */ /* 0x000fe400078e00ff */
[----:B------:R-:W-:Y:S02]  /*1330*/  IMAD.MOV.U32 R12, RZ, RZ, 0x1 ;  /* 0x00000001ff0c7424 */ /* 0x000fe400078e00ff */
[----:B0-----:R-:W-:-:S07]  /*1340*/  IMAD.MOV.U32 R13, RZ, RZ, RZ ;  /* 0x000000ffff0d7224 */ /* 0x001fce00078e00ff */
[----:B------:R-:W-:-:S07]  /*1350*/  LEPC R20, `(.L_x_13) ;  /* 0x000000001014794e */ /* 0x000fce0000000000 */
[----:B-1---5:R-:W-:Y:S05]  /*1360*/  CALL.ABS.NOINC R14 ;  /* 0x000000000e007343 */ /* 0x022fea0003c00000 */
.L_x_13:
[----:B------:R-:W-:-:S13]  /*1370*/  ISETP.NE.AND P0, PT, R98, 0x3, PT ;  /* 0x000000036200780c */ /* 0x000fda0003f05270 */
[----:B------:R-:W-:Y:S05]  /*1380*/  @!P0 BRA `(.L_x_14) ;  /* 0x0000000000048947 */ /* 0x000fea0003800000 */
[----:B------:R-:W-:Y:S01]  /*1390*/  BPT.TRAP 0x1 ;  /* 0x000000040000795c */ /* 0x000fe20000300000 */
.L_x_14:
[----:B------:R-:W-:Y:S02]  /*13a0*/  IMAD.U32 R3, RZ, RZ, UR41 ;  /* 0x00000029ff037e24 */ /* 0x000fe4000f8e00ff */
[----:B------:R-:W-:-:S03]  /*13b0*/  IMAD.U32 R0, RZ, RZ, UR40 ;  /* 0x00000028ff007e24 */ /* 0x000fc6000f8e00ff */
[----:B------:R-:W-:Y:S02]  /*13c0*/  LEA R3, R3, UR46, 0x3 ;  /* 0x0000002e03037c11 */ /* 0x000fe4000f8e18ff */
[----:B------:R-:W-:-:S04]  /*13d0*/  SHF.L.U32 R0, R0, 0x1f, RZ ;  /* 0x0000001f00007819 */ /* 0x000fc800000006ff */
[----:B------:R0:W1:Y:S01]  /*13e0*/  SYNCS.PHASECHK.TRANS64.TRYWAIT P1, [R3+URZ], R0 ;  /* 0x00000000030075a7 */ /* 0x000062000802017f */
[----:B------:R-:W-:Y:S05]  /*13f0*/  @!P0 BRA `(.L_x_15) ;  /* 0x0000000000048947 */ /* 0x000fea0003800000 */
[----:B------:R-:W-:Y:S01]  /*1400*/  BPT.TRAP 0x1 ;  /* 0x000000040000795c */ /* 0x000fe20000300000 */
.L_x_15:
[----:B------:R-:W-:-:S05]  /*1410*/  IMAD.U32 R4, RZ, RZ, UR44 ;  /* 0x0000002cff047e24 */ /* 0x000fca000f8e00ff */
[----:B------:R-:W-:Y:S01]  /*1420*/  ISETP.GE.AND P2, PT, R4, 0x1, PT ;  /* 0x000000010400780c */ /* 0x000fe20003f46270 */
[----:B-1----:R-:W-:-:S12]  /*1430*/  @P1 BRA `(.L_x_16) ;  /* 0x0000000000081947 */ /* 0x002fd80003800000 */
[----:B------:R-:W1:Y:S02]  /*1440*/  SYNCS.PHASECHK.TRANS64.TRYWAIT P1, [R3+URZ], R0 ;  /* 0x00000000030075a7 */ /* 0x000e64000802017f */
[----:B-1----:R-:W-:Y:S05]  /*1450*/  @!P1 BRA `(.L_x_17) ;  /* 0x0000006400649947 */ /* 0x002fea0003800000 */
.L_x_16:
[----:B------:R-:W-:Y:S05]  /*1460*/  WARPSYNC.ALL ;  /* 0x0000000000007948 */ /* 0x000fea0003800000 */
[----:B------:R-:W-:Y:S01]  /*1470*/  UIADD3 UR4, UR46, 0x8100, URZ ;  /* 0x000081002e047890 */ /* 0x000fe2000fffe03f */
[----:B------:R-:W-:Y:S01]  /*1480*/  WARPGROUP.ARRIVE ;  /* 0x00000000000079c5 */ /* 0x000fe20000000000 */
[----:B------:R-:W-:Y:S02]  /*1490*/  ULEA UR5, UR41, UR45, 0xa ;  /* 0x0000002d29057291 */ /* 0x000fe4000f8e503f */
[----:B------:R-:W-:Y:S01]  /*14a0*/  USHF.R.U32.HI UR4, URZ, 0x4, UR4 ;  /* 0x000000043f047899 */ /* 0x000fe20008011604 */
[----:B------:R-:W-:Y:S01]  /*14b0*/  UMOV UR9, 0x40000040 ;  /* 0x4000004000097882 */ /* 0x000fe20000000000 */
[----:B------:R-:W-:-:S02]  /*14c0*/  UMOV UR11, 0x40000040 ;  /* 0x40000040000b7882 */ /* 0x000fc40000000000 */
[----:B------:R-:W-:Y:S01]  /*14d0*/  ULOP3.LUT UR4, UR4, 0x3fff, URZ, 0xc0, !UPT ;  /* 0x00003fff04047892 */ /* 0x000fe2000f8ec03f */
[----:B------:R-:W-:-:S03]  /*14e0*/  UMOV UR8, UR5 ;  /* 0x0000000500087c82 */ /* 0x000fc60008000000 */
[----:B------:R-:W-:-:S04]  /*14f0*/  ULOP3.LUT UR4, UR4, 0x2000000, URZ, 0xfc, !UPT ;  /* 0x0200000004047892 */ /* 0x000fc8000f8efc3f */
[----:B------:R-:W-:-:S07]  /*1500*/  ULEA UR6, UR41, UR4, 0xa ;  /* 0x0000000429067291 */ /* 0x000fce000f8e503f */
[----:B------:R-:W-:Y:S02]  /*1510*/  UMOV UR10, UR6 ;  /* 0x00000006000a7c82 */ /* 0x000fe40008000000 */
[----:B------:R-:W-:Y:S01]  /*1520*/  HGMMA.64x128x16.F32 R24, gdesc[UR8].tnspA.tnspB, RZ, !UPT, gsb0 ;  /* 0x61e00000081879f0 */ /* 0x000fe2000c0008ff */
[----:B------:R-:W-:Y:S02]  /*1530*/  UIADD3 UR8, UR5, 0x80, URZ ;  /* 0x0000008005087890 */ /* 0x000fe4000fffe03f */
[----:B------:R-:W-:Y:S01]  /*1540*/  UIADD3 UR10, UR6, 0x80, URZ ;  /* 0x00000080060a7890 */ /* 0x000fe2000fffe03f */
[----:B------:R-:W-:Y:S01]  /*1550*/  UMOV UR9, 0x40000040 ;  /* 0x4000004000097882 */ /* 0x000fe20000000000 */
[----:B------:R-:W-:Y:S01]  /*1560*/  UMOV UR11, 0x40000040 ;  /* 0x40000040000b7882 */ /* 0x000fe20000000000 */
[----:B------:R-:W-:Y:S02]  /*1570*/  WARPGROUP.DEPBAR.LE gsb0, 0x0 ;  /* 0x00008000000079c5 */ /* 0x000fe40000010000 */
[----:B------:R-:W-:-:S06]  /*1580*/  WARPGROUP.ARRIVE ;  /* 0x00000000000079c5 */ /* 0x000fcc0000000000 */
[----:B------:R-:W-:Y:S01]  /*1590*/  HGMMA.64x128x16.F32 R24, gdesc[UR8].tnspA.tnspB, R24, gsb0 ;  /* 0x61e00000081879f0 */ /* 0x000fe20008000818 */
        /* <DEDUP_REMOVED lines=13> */
[----:B------:R-:W-:Y:S03]  /*1670*/  HGMMA.64x128x16.F32 R24, gdesc[UR8].tnspA.tnspB, R24, gsb0 ;  /* 0x61e00000081879f0 */ /* 0x000fe60008000818 */
[----:B------:R-:W-:Y:S02]  /*1680*/  WARPGROUP.DEPBAR.LE gsb0, 0x0 ;  /* 0x00008000000079c5 */ /* 0x000fe40000010000 */
[----:B------:R-:W-:Y:S05]  /*1690*/  @!P2 BRA `(.L_x_18) ;  /* 0x00000004001ca947 */ /* 0x000fea0003800000 */
[----:B------:R-:W-:Y:S01]  /*16a0*/  UIADD3 UR5, UR41, 0x1, URZ ;  /* 0x0000000129057890 */ /* 0x000fe2000fffe03f */
[----:B01----:R-:W-:-:S03]  /*16b0*/  IMAD.U32 R0, RZ, RZ, UR44 ;  /* 0x0000002cff007e24 */ /* 0x003fc6000f8e00ff */
[----:B------:R-:W-:-:S04]  /*16c0*/  UISETP.NE.AND UP0, UPT, UR5, 0x2, UPT ;  /* 0x000000020500788c */ /* 0x000fc8000bf05270 */
[----:B------:R-:W-:Y:S02]  /*16d0*/  USEL UR6, URZ, 0x1, UP0 ;  /* 0x000000013f067887 */ /* 0x000fe40008000000 */
[----:B------:R-:W-:Y:S02]  /*16e0*/  USEL UR5, UR5, URZ, UP0 ;  /* 0x0000003f05057287 */ /* 0x000fe40008000000 */
[----:B------:R-:W-:-:S06]  /*16f0*/  ULOP3.LUT UR6, UR40, UR6, URZ, 0x3c, !UPT ;  /* 0x0000000628067292 */ /* 0x000fcc000f8e3c3f */
[----:B------:R-:W-:Y:S01]  /*1700*/  IMAD.U32 R5, RZ, RZ, UR6 ;  /* 0x00000006ff057e24 */ /* 0x000fe2000f8e00ff */
[----:B------:R-:W-:-:S06]  /*1710*/  UMOV UR6, UR41 ;  /* 0x0000002900067c82 */ /* 0x000fcc0008000000 */
.L_x_25:
[----:B01----:R-:W-:Y:S05]  /*1720*/  @!P0 BRA `(.L_x_19) ;  /* 0x0000000000048947 */ /* 0x003fea0003800000 */
[----:B------:R-:W-:Y:S01]  /*1730*/  BPT.TRAP 0x1 ;  /* 0x000000040000795c */ /* 0x000fe20000300000 */
.L_x_19:
[----:B------:R-:W0:Y:S01]  /*1740*/  S2UR UR8, SR_CgaCtaId ;  /* 0x00000000000879c3 */ /* 0x000e220000008800 */
[----:B------:R-:W-:Y:S01]  /*1750*/  UMOV UR7, 0x400 ;  /* 0x0000040000077882 */ /* 0x000fe20000000000 */
[----:B------:R-:W-:Y:S01]  /*1760*/  SHF.L.U32 R3, R5, 0x1f, RZ ;  /* 0x0000001f05037819 */ /* 0x000fe200000006ff */
[----:B0-----:R-:W-:-:S04]  /*1770*/  ULEA UR13, UR8, UR7, 0x18 ;  /* 0x00000007080d7291 */ /* 0x001fc8000f8ec03f */
[----:B------:R-:W-:-:S09]  /*1780*/  ULEA UR7, UR5, UR13, 0x3 ;  /* 0x0000000d05077291 */ /* 0x000fd2000f8e183f */
[----:B------:R0:W1:Y:S01]  /*1790*/  SYNCS.PHASECHK.TRANS64.TRYWAIT P1, [UR7], R3 ;  /* 0x00000003ff0075a7 */ /* 0x0000620008020147 */
[----:B------:R-:W-:Y:S05]  /*17a0*/  @!P0 BRA `(.L_x_20) ;  /* 0x0000000000048947 */ /* 0x000fea0003800000 */
[----:B------:R-:W-:Y:S01]  /*17b0*/  BPT.TRAP 0x1 ;  /* 0x000000040000795c */ /* 0x000fe20000300000 */
.L_x_20:
[----:B-1----:R-:W-:Y:S05]  /*17c0*/  @P1 BRA `(.L_x_21) ;  /* 0x0000000000081947 */ /* 0x002fea0003800000 */
[----:B------:R-:W1:Y:S02]  /*17d0*/  SYNCS.PHASECHK.TRANS64.TRYWAIT P1, [UR7], R3 ;  /* 0x00000003ff0075a7 */ /* 0x000e640008020147 */
[----:B-1----:R-:W-:Y:S05]  /*17e0*/  @!P1 BRA `(.L_x_22) ;  /* 0x0000006000949947 */ /* 0x002fea0003800000 */
.L_x_21:
[----:B------:R-:W-:Y:S01]  /*17f0*/  ULEA UR7, UR5, UR45, 0xa ;  /* 0x0000002d05077291 */ /* 0x000fe2000f8e503f */
[----:B------:R-:W-:Y:S01]  /*1800*/  WARPGROUP.ARRIVE ;  /* 0x00000000000079c5 */ /* 0x000fe20000000000 */
[----:B------:R-:W-:Y:S01]  /*1810*/  ULEA UR12, UR5, UR4, 0xa ;  /* 0x00000004050c7291 */ /* 0x000fe2000f8e503f */
[----:B------:R-:W-:Y:S01]  /*1820*/  UMOV UR9, 0x40000040 ;  /* 0x4000004000097882 */ /* 0x000fe20000000000 */
[----:B------:R-:W-:-:S03]  /*1830*/  UMOV UR11, 0x40000040 ;  /* 0x40000040000b7882 */ /* 0x000fc60000000000 */
[----:B------:R-:W-:Y:S02]  /*1840*/  UMOV UR8, UR7 ;  /* 0x0000000700087c82 */ /* 0x000fe40008000000 */
[----:B------:R-:W-:Y:S02]  /*1850*/  UMOV UR10, UR12 ;  /* 0x0000000c000a7c82 */ /* 0x000fe40008000000 */
[----:B------:R-:W-:Y:S01]  /*1860*/  HGMMA.64x128x16.F32 R24, gdesc[UR8].tnspA.tnspB, R24, gsb0 ;  /* 0x61e00000081879f0 */ /* 0x000fe20008000818 */
[----:B------:R-:W-:Y:S02]  /*1870*/  UIADD3 UR8, UR7, 0x80, URZ ;  /* 0x0000008007087890 */ /* 0x000fe4000fffe03f */
[----:B------:R-:W-:Y:S01]  /*1880*/  UIADD3 UR10, UR12, 0x80, URZ ;  /* 0x000000800c0a7890 */ /* 0x000fe2000fffe03f */
[----:B------:R-:W-:Y:S01]  /*1890*/  UMOV UR9, 0x40000040 ;  /* 0x4000004000097882 */ /* 0x000fe20000000000 */
[----:B------:R-:W-:Y:S01]  /*18a0*/  UMOV UR11, 0x40000040 ;  /* 0x40000040000b7882 */ /* 0x000fe20000000000 */
[----:B------:R-:W-:-:S02]  /*18b0*/  WARPGROUP.DEPBAR.LE gsb0, 0x0 ;  /* 0x00008000000079c5 */ /* 0x000fc40000010000 */
        /* <DEDUP_REMOVED lines=18> */
[----:B------:R-:W-:Y:S01]  /*19e0*/  BPT.TRAP 0x1 ;  /* 0x000000040000795c */ /* 0x000fe20000300000 */
.L_x_23:
[----:B------:R-:W-:Y:S01]  /*19f0*/  ULEA UR7, UR6, UR13, 0x3 ;  /* 0x0000000d06077291 */ /* 0x000fe2000f8e183f */
[----:B------:R-:W-:-:S03]  /*1a00*/  ISETP.GT.U32.AND P1, PT, R18, 0x1, PT ;  /* 0x000000011200780c */ /* 0x000fc60003f24070 */
[----:B------:R-:W-:-:S04]  /*1a10*/  UIADD3 UR7, UR7, 0x10, URZ ;  /* 0x0000001007077890 */ /* 0x000fc8000fffe03f */
[----:B------:R-:W-:-:S09]  /*1a20*/  UPRMT UR7, URZ, 0x654, UR7 ;  /* 0x000006543f077896 */ /* 0x000fd20008000007 */
[----:B------:R-:W-:Y:S01]  /*1a30*/  SYNCS.ARRIVE.TRANS64.RED.A1T0 RZ, [UR7], RZ ;  /* 0x000000ffffff79a7 */ /* 0x000fe20008100407 */
[----:B------:R-:W-:Y:S05]  /*1a40*/  @P1 BRA `(.L_x_24) ;  /* 0x0000000000041947 */ /* 0x000fea0003800000 */
[----:B------:R-:W-:Y:S01]  /*1a50*/  BPT.TRAP 0x1 ;  /* 0x000000040000795c */ /* 0x000fe20000300000 */
.L_x_24:
[----:B------:R-:W-:Y:S01]  /*1a60*/  UIADD3 UR5, UR5, 0x1, URZ ;  /* 0x0000000105057890 */ /* 0x000fe2000fffe03f */
[C---:B------:R-:W-:Y:S01]  /*1a70*/  ISETP.GT.AND P1, PT, R0.reuse, 0x1, PT ;  /* 0x000000010000780c */ /* 0x040fe20003f24270 */
[----:B------:R-:W-:Y:S01]  /*1a80*/  UIADD3 UR6, UR6, 0x1, URZ ;  /* 0x0000000106067890 */ /* 0x000fe2000fffe03f */
[----:B------:R-:W-:Y:S01]  /*1a90*/  VIADD R0, R0, 0xffffffff ;  /* 0xffffffff00007836 */ /* 0x000fe20000000000 */
[----:B------:R-:W-:Y:S02]  /*1aa0*/  UISETP.NE.AND UP0, UPT, UR5, 0x2, UPT ;  /* 0x000000020500788c */ /* 0x000fe4000bf05270 */
[----:B------:R-:W-:Y:S02]  /*1ab0*/  UISETP.NE.AND UP1, UPT, UR6, 0x2, UPT ;  /* 0x000000020600788c */ /* 0x000fe4000bf25270 */
[----:B------:R-:W-:Y:S02]  /*1ac0*/  USEL UR7, URZ, 0x1, UP0 ;  /* 0x000000013f077887 */ /* 0x000fe40008000000 */
[----:B------:R-:W-:-:S02]  /*1ad0*/  USEL UR5, UR5, URZ, UP0 ;  /* 0x0000003f05057287 */ /* 0x000fc40008000000 */
[----:B------:R-:W-:Y:S02]  /*1ae0*/  USEL UR6, UR6, URZ, UP1 ;  /* 0x0000003f06067287 */ /* 0x000fe40008800000 */
[----:B------:R-:W-:Y:S01]  /*1af0*/  LOP3.LUT R5, R5, UR7, RZ, 0x3c, !PT ;  /* 0x0000000705057c12 */ /* 0x000fe2000f8e3cff */
[----:B------:R-:W-:Y:S09]  /*1b00*/  @P1 BRA `(.L_x_25) ;  /* 0xfffffffc00041947 */ /* 0x000ff2000383ffff */
.L_x_18:
[----:B01----:R-:W0:Y:S02]  /*1b10*/  LDC R0, c[0x0][0x28c] ;  /* 0x0000a300ff007b82 */ /* 0x003e240000000800 */
[----:B0-----:R-:W-:-:S13]  /*1b20*/  ISETP.GE.AND P1, PT, R0, 0x1, PT ;  /* 0x000000010000780c */ /* 0x001fda0003f26270 */
[----:B------:R-:W-:Y:S05]  /*1b30*/  @!P1 BRA `(.L_x_26) ;  /* 0x0000000000389947 */ /* 0x000fea0003800000 */
[----:B------:R-:W-:Y:S05]  /*1b40*/  @!P0 BRA `(.L_x_27) ;  /* 0x0000000000048947 */ /* 0x000fea0003800000 */
[----:B------:R-:W-:Y:S01]  /*1b50*/  BPT.TRAP 0x1 ;  /* 0x000000040000795c */ /* 0x000fe20000300000 */
.L_x_27:
[----:B------:R-:W0:Y:S01]  /*1b60*/  S2UR UR6, SR_CgaCtaId ;  /* 0x00000000000679c3 */ /* 0x000e220000008800 */
[----:B------:R-:W-:Y:S01]  /*1b70*/  UIADD3 UR4, UR44, UR41, URZ ;  /* 0x000000292c047290 */ /* 0x000fe2000fffe03f */
[----:B------:R-:W-:Y:S01]  /*1b80*/  ISETP.GT.U32.AND P0, PT, R18, 0x1, PT ;  /* 0x000000011200780c */ /* 0x000fe20003f04070 */
[----:B------:R-:W-:Y:S02]  /*1b90*/  UMOV UR5, 0x400 ;  /* 0x0000040000057882 */ /* 0x000fe40000000000 */
[----:B------:R-:W-:-:S04]  /*1ba0*/  USHF.L.U32 UR4, UR4, 0x3, URZ ;  /* 0x0000000304047899 */ /* 0x000fc8000800063f */
[----:B------:R-:W-:Y:S02]  /*1bb0*/  ULOP3.LUT UR4, UR4, 0x8, URZ, 0xc0, !UPT ;  /* 0x0000000804047892 */ /* 0x000fe4000f8ec03f */
[----:B0-----:R-:W-:-:S04]  /*1bc0*/  ULEA UR5, UR6, UR5, 0x18 ;  /* 0x0000000506057291 */ /* 0x001fc8000f8ec03f */
[----:B------:R-:W-:-:S04]  /*1bd0*/  UIADD3 UR4, UR5, 0x10, UR4 ;  /* 0x0000001005047890 */ /* 0x000fc8000fffe004 */
[----:B------:R-:W-:-:S09]  /*1be0*/  UPRMT UR4, URZ, 0x654, UR4 ;  /* 0x000006543f047896 */ /* 0x000fd20008000004 */
[----:B------:R-:W-:Y:S01]  /*1bf0*/  SYNCS.ARRIVE.TRANS64.RED.A1T0 RZ, [UR4], RZ ;  /* 0x000000ffffff79a7 */ /* 0x000fe20008100404 */
[----:B------:R-:W-:Y:S05]  /*1c00*/  @P0 BRA `(.L_x_26) ;  /* 0x0000000000040947 */ /* 0x000fea0003800000 */
[----:B------:R-:W-:Y:S01]  /*1c10*/  BPT.TRAP 0x1 ;  /* 0x000000040000795c */ /* 0x000fe20000300000 */
.L_x_26:
[----:B------:R-:W-:Y:S01]  /*1c20*/  IMAD.SHL.U32 R6, R100, 0x80, RZ ;  /* 0x0000008064067824 */ /* 0x000fe200078e00ff */
[----:B------:R-:W-:Y:S01]  /*1c30*/  ULDC UR6, c[0x0][0x288] ;  /* 0x0000a20000067ab9 */ /* 0x000fe20000000800 */
[----:B------:R-:W-:Y:S01]  /*1c40*/  SHF.R.S32.HI R11, RZ, 0x1f, R99 ;  /* 0x0000001fff0b7819 */ /* 0x000fe20000011463 */
[C---:B------:R-:W-:Y:S01]  /*1c50*/  IMAD.SHL.U32 R10, R101.reuse, 0x80, RZ ;  /* 0x00000080650a7824 */ /* 0x040fe200078e00ff */
[----:B------:R-:W-:Y:S01]  /*1c60*/  ULDC.64 UR4, c[0x0][0x5d0] ;  /* 0x0001740000047ab9 */ /* 0x000fe20000000a00 */
[C---:B------:R-:W-:Y:S01]  /*1c70*/  LOP3.LUT R8, R6.reuse, 0x6, R93, 0xf8, !PT ;  /* 0x0000000606087812 */ /* 0x040fe200078ef85d */
[----:B------:R-:W-:Y:S01]  /*1c80*/  IMAD.WIDE R100, R101, 0x80, R22 ;  /* 0x0000008065647825 */ /* 0x000fe200078e0216 */
[----:B------:R-:W-:Y:S01]  /*1c90*/  ISETP.GE.AND P0, PT, R6, UR6, PT ;  /* 0x0000000606007c0c */ /* 0x000fe2000bf06270 */
[----:B------:R-:W-:Y:S01]  /*1ca0*/  ULDC UR6, c[0x0][0x284] ;  /* 0x0000a10000067ab9 */ /* 0x000fe20000000800 */
[----:B------:R-:W-:Y:S01]  /*1cb0*/  SHF.R.S32.HI R9, RZ, 0x1f, R8 ;  /* 0x0000001fff097819 */ /* 0x000fe20000011408 */
[----:B------:R-:W-:Y:S01]  /*1cc0*/  IMAD R0, R11, UR4, RZ ;  /* 0x000000040b007c24 */ /* 0x000fe2000f8e02ff */
[----:B------:R-:W-:-:S03]  /*1cd0*/  ISETP.GE.OR P0, PT, R10, UR6, P0 ;  /* 0x000000060a007c0c */ /* 0x000fc60008706670 */
[C---:B------:R-:W-:Y:S02]  /*1ce0*/  IMAD R3, R99.reuse, UR5, R0 ;  /* 0x0000000563037c24 */ /* 0x040fe4000f8e0200 */
[----:B------:R-:W-:Y:S01]  /*1cf0*/  IMAD.WIDE.U32 R4, R99, UR4, R8 ;  /* 0x0000000463047c25 */ /* 0x000fe2000f8e0008 */
[----:B------:R-:W-:-:S03]  /*1d00*/  ULDC.64 UR4, c[0x0][0x5c8] ;  /* 0x0001720000047ab9 */ /* 0x000fc60000000a00 */
[----:B------:R-:W-:Y:S02]  /*1d10*/  IMAD R7, R101, UR4, RZ ;  /* 0x0000000465077c24 */ /* 0x000fe4000f8e02ff */
[----:B------:R-:W-:Y:S02]  /*1d20*/  IMAD.IADD R5, R5, 0x1, R3 ;  /* 0x0000000105057824 */ /* 0x000fe400078e0203 */
[C---:B------:R-:W-:Y:S02]  /*1d30*/  IMAD R7, R100.reuse, UR5, R7 ;  /* 0x0000000564077c24 */ /* 0x040fe4000f8e0207 */
[----:B------:R-:W-:-:S04]  /*1d40*/  IMAD.WIDE.U32 R102, R100, UR4, R4 ;  /* 0x0000000464667c25 */ /* 0x000fc8000f8e0004 */
[----:B------:R-:W-:Y:S01]  /*1d50*/  IMAD.MOV.U32 R0, RZ, RZ, -0x1 ;  /* 0xffffffffff007424 */ /* 0x000fe200078e00ff */
[----:B------:R-:W-:Y:S06]  /*1d60*/  @P0 BRA `(.L_x_28) ;  /* 0x00000040001c0947 */ /* 0x000fec0003800000 */
[----:B-----5:R-:W-:Y:S01]  /*1d70*/  FSETP.NEU.AND P0, PT, R88, RZ, PT ;  /* 0x000000ff5800720b */ /* 0x020fe20003f0d000 */
[----:B------:R-:W-:Y:S01]  /*1d80*/  IMAD.IADD R4, R89, 0x1, -R6 ;  /* 0x0000000159047824 */ /* 0x000fe200078e0a06 */
[----:B------:R-:W-:Y:S01]  /*1d90*/  BSSY B0, `(.L_x_28) ;  /* 0x0000404000007945 */ /* 0x000fe20003800000 */
[----:B------:R-:W-:Y:S02]  /*1da0*/  IMAD.IADD R3, R97, 0x1, -R10 ;  /* 0x0000000161037824 */ /* 0x000fe400078e0a0a */
[----:B------:R-:W-:Y:S01]  /*1db0*/  IMAD.IADD R113, R103, 0x1, R7 ;  /* 0x0000000167717824 */ /* 0x000fe200078e0207 */
[----:B------:R-:W-:-:S04]  /*1dc0*/  ISETP.GT.AND P2, PT, R4, RZ, PT ;  /* 0x000000ff0400720c */ /* 0x000fc80003f44270 */
[----:B------:R-:W-:-:S03]  /*1dd0*/  ISETP.GT.AND P1, PT, R3, RZ, P2 ;  /* 0x000000ff0300720c */ /* 0x000fc60001724270 */
[----:B------:R-:W-:Y:S10]  /*1de0*/  @!P0 BRA `(.L_x_29) ;  /* 0x0000002c00288947 */ /* 0x000ff40003800000 */
[----:B------:R-:W0:Y:S01]  /*1df0*/  LDC.64 R106, c[0x0][0x5b8] ;  /* 0x00016e00ff6a7b82 */ /* 0x000e220000000a00 */
[----:B------:R-:W-:-:S07]  /*1e00*/  ULDC.64 UR4, c[0x0][0x5c0] ;  /* 0x0001700000047ab9 */ /* 0x000fce0000000a00 */
[----:B------:R-:W1:Y:S08]  /*1e10*/  LDC.64 R108, c[0x0][0x5b0] ;  /* 0x00016c00ff6c7b82 */ /* 0x000e700000000a00 */
[----:B------:R-:W2:Y:S01]  /*1e20*/  LDC.64 R110, c[0x0][0x5a8] ;  /* 0x00016a00ff6e7b82 */ /* 0x000ea20000000a00 */
[-C--:B0-----:R-:W-:Y:S02]  /*1e30*/  IMAD R6, R11, R106.reuse, RZ ;  /* 0x0000006a0b067224 */ /* 0x081fe400078e02ff */
[----:B------:R-:W-:-:S04]  /*1e40*/  IMAD.WIDE.U32 R104, R99, R106, R8 ;  /* 0x0000006a63687225 */ /* 0x000fc800078e0008 */
[----:B------:R-:W-:Y:S02]  /*1e50*/  IMAD R103, R99, R107, R6 ;  /* 0x0000006b63677224 */ /* 0x000fe400078e0206 */
[-C--:B-1----:R-:W-:Y:S02]  /*1e60*/  IMAD R5, R101, R108.reuse, RZ ;  /* 0x0000006c65057224 */ /* 0x082fe400078e02ff */
[----:B------:R-:W-:Y:S02]  /*1e70*/  IMAD.IADD R13, R105, 0x1, R103 ;  /* 0x00000001690d7824 */ /* 0x000fe400078e0267 */
[----:B------:R-:W-:Y:S02]  /*1e80*/  IMAD.MOV.U32 R12, RZ, RZ, R104 ;  /* 0x000000ffff0c7224 */ /* 0x000fe400078e0068 */
[C---:B------:R-:W-:Y:S02]  /*1e90*/  IMAD R107, R100.reuse, R109, R5 ;  /* 0x0000006d646b7224 */ /* 0x040fe400078e0205 */
[----:B------:R-:W-:-:S04]  /*1ea0*/  IMAD.WIDE.U32 R6, R100, R108, R12 ;  /* 0x0000006c64067225 */ /* 0x000fc800078e000c */
[----:B------:R-:W-:Y:S01]  /*1eb0*/  IMAD.IADD R5, R7, 0x1, R107 ;  /* 0x0000000107057824 */ /* 0x000fe200078e026b */
[----:B--2---:R-:W-:-:S04]  /*1ec0*/  LEA R14, P0, R6, R110, 0x1 ;  /* 0x0000006e060e7211 */ /* 0x004fc800078008ff */
[----:B------:R-:W-:-:S05]  /*1ed0*/  LEA.HI.X R15, R6, R111, R5, 0x1, P0 ;  /* 0x0000006f060f7211 */ /* 0x000fca00000f0c05 */
[----:B------:R0:W2:Y:S01]  /*1ee0*/  @P1 LDG.E.LTC128B.U16 R5, desc[UR38][R14.64] ;  /* 0x000000260e051981 */ /* 0x0000a2000c1e1520 */
[----:B------:R-:W-:Y:S01]  /*1ef0*/  LEA R10, P0, R102, UR4, 0x1 ;  /* 0x00000004660a7c11 */ /* 0x000fe2000f8008ff */
[----:B------:R-:W-:Y:S01]  /*1f00*/  IMAD.WIDE.U32 R6, R100, R108, R8 ;  /* 0x0000006c64067225 */ /* 0x000fe200078e0008 */
[----:B------:R-:W-:Y:S03]  /*1f10*/  BSSY B1, `(.L_x_30) ;  /* 0x0000012000017945 */ /* 0x000fe60003800000 */
[----:B------:R-:W-:Y:S02]  /*1f20*/  IMAD.IADD R7, R107, 0x1, R7 ;  /* 0x000000016b077824 */ /* 0x000fe400078e0207 */
[----:B------:R-:W-:Y:S01]  /*1f30*/  IMAD.WIDE.U32 R20, R99, R106, R6 ;  /* 0x0000006a63147225 */ /* 0x000fe200078e0006 */
[----:B0-----:R-:W-:-:S03]  /*1f40*/  SHF.L.U64.HI R15, R108, 0x3, R109 ;  /* 0x000000036c0f7819 */ /* 0x001fc6000001026d */
[----:B------:R-:W-:Y:S01]  /*1f50*/  IMAD.IADD R7, R103, 0x1, R21 ;  /* 0x0000000167077824 */ /* 0x000fe200078e0215 */
[----:B------:R-:W-:Y:S01]  /*1f60*/  LEA R6, P4, R20, R110, 0x1 ;  /* 0x0000006e14067211 */ /* 0x000fe200078808ff */
[----:B------:R-:W-:-:S03]  /*1f70*/  IMAD.SHL.U32 R14, R108, 0x8, RZ ;  /* 0x000000086c0e7824 */ /* 0x000fc600078e00ff */
[----:B------:R-:W-:Y:S01]  /*1f80*/  LEA.HI.X R7, R20, R111, R7, 0x1, P4 ;  /* 0x0000006f14077211 */ /* 0x000fe200020f0c07 */
[----:B--2---:R-:W-:-:S05]  /*1f90*/  HADD2.F32 R11, -RZ, R5.H0_H0 ;  /* 0x20000005ff0b7230 */ /* 0x004fca0000004100 */
[----:B------:R-:W-:-:S04]  /*1fa0*/  FMUL R11, R11, R88 ;  /* 0x000000580b0b7220 */ /* 0x000fc80000400000 */
[----:B------:R-:W-:Y:S01]  /*1fb0*/  FFMA R24, R24, R19, R11 ;  /* 0x0000001318187223 */ /* 0x000fe2000000000b */
[----:B------:R-:W-:Y:S02]  /*1fc0*/  LEA.HI.X R11, R102, UR5, R113, 0x1, P0 ;  /* 0x00000005660b7c11 */ /* 0x000fe400080f0c71 */
[----:B------:R-:W-:Y:S02]  /*1fd0*/  ISETP.GT.AND P0, PT, R4, 0x1, PT ;  /* 0x000000010400780c */ /* 0x000fe40003f04270 */
[----:B------:R-:W-:Y:S02]  /*1fe0*/  F2FP.F16.F32.PACK_AB R24, RZ, R24 ;  /* 0x00000018ff18723e */ /* 0x000fe400000000ff */
[----:B------:R-:W-:-:S03]  /*1ff0*/  ISETP.GT.AND P3, PT, R3, RZ, P0 ;  /* 0x000000ff0300720c */ /* 0x000fc60000764270 */
[----:B------:R0:W-:Y:S10]  /*2000*/  @P1 STG.E.U16 desc[UR38][R10.64], R24 ;  /* 0x000000180a001986 */ /* 0x0001f4000c101526 */
[----:B------:R-:W-:Y:S05]  /*2010*/  @!P3 BRA `(.L_x_31) ;  /* 0x000000000004b947 */ /* 0x000fea0003800000 */
[----:B------:R1:W5:Y:S02]  /*2020*/  LDG.E.LTC128B.U16 R5, desc[UR38][R6.64+0x2] ;  /* 0x0000022606057981 */ /* 0x000364000c1e1520 */
.L_x_31:
[----:B------:R-:W-:Y:S05]  /*2030*/  BSYNC B1 ;  /* 0x0000000000017941 */ /* 0x000fea0003800000 */
.L_x_30:
[----:B-----5:R-:W-:Y:S01]  /*2040*/  HADD2.F32 R101, -RZ, R5.H0_H0 ;  /* 0x20000005ff657230 */ /* 0x020fe20000004100 */
[----:B------:R-:W-:Y:S01]  /*2050*/  ISETP.GT.AND P2, PT, R3, 0x8, P2 ;  /* 0x000000080300780c */ /* 0x000fe20001744270 */
[----:B------:R-:W-:Y:S01]  /*2060*/  IMAD.WIDE.U32 R20, R100, R108, R14 ;  /* 0x0000006c64147225 */ /* 0x000fe200078e000e */
[----:B0-----:R-:W-:-:S03]  /*2070*/  PRMT R24, R5, 0x7610, R24 ;  /* 0x0000761005187816 */ /* 0x001fc60000000018 */
[----:B------:R-:W-:Y:S01]  /*2080*/  FMUL R12, R101, R88 ;  /* 0x00000058650c7220 */ /* 0x000fe20000400000 */
[----:B------:R-:W-:Y:S01]  /*2090*/  IMAD.IADD R107, R107, 0x1, R21 ;  /* 0x000000016b6b7824 */ /* 0x000fe200078e0215 */
[----:B------:R-:W-:Y:S02]  /*20a0*/  IADD3 R104, P1, R104, R20, RZ ;  /* 0x0000001468687210 */ /* 0x000fe40007f3e0ff */
[----:B------:R-:W-:-:S03]  /*20b0*/  FFMA R12, R25, R19, R12 ;  /* 0x00000013190c7223 */ /* 0x000fc6000000000c */
[----:B------:R-:W-:Y:S01]  /*20c0*/  IMAD.X R13, R107, 0x1, R13, P1 ;  /* 0x000000016b0d7824 */ /* 0x000fe200008e060d */
[C---:B------:R-:W-:Y:S02]  /*20d0*/  LEA R14, P1, R104.reuse, R110, 0x1 ;  /* 0x0000006e680e7211 */ /* 0x040fe400078208ff */
[----:B------:R-:W-:Y:S02]  /*20e0*/  F2FP.F16.F32.PACK_AB R12, RZ, R12 ;  /* 0x0000000cff0c723e */ /* 0x000fe400000000ff */
[----:B------:R-:W-:Y:S02]  /*20f0*/  LEA.HI.X R15, R104, R111, R13, 0x1, P1 ;  /* 0x0000006f680f7211 */ /* 0x000fe400008f0c0d */
[----:B------:R-:W-:-:S05]  /*2100*/  PRMT R21, R12, 0x7610, R21 ;  /* 0x000076100c157816 */ /* 0x000fca0000000015 */
[----:B------:R0:W-:Y:S04]  /*2110*/  @P3 STG.E.U16 desc[UR38][R10.64+0x2], R21 ;  /* 0x000002150a003986 */ /* 0x0001e8000c101526 */
[----:B------:R-:W2:Y:S01]  /*2120*/  @P2 LDG.E.LTC128B.U16 R24, desc[UR38][R14.64] ;  /* 0x000000260e182981 */ /* 0x000ea2000c1e1520 */
[----:B------:R-:W-:Y:S01]  /*2130*/  IADD3 R20, P1, R8, R20, RZ ;  /* 0x0000001408147210 */ /* 0x000fe20007f3e0ff */
[----:B------:R-:W-:Y:S01]  /*2140*/  BSSY B1, `(.L_x_32) ;  /* 0x0000011000017945 */ /* 0x000fe20003800000 */
[C---:B------:R-:W-:Y:S02]  /*2150*/  SHF.L.U64.HI R13, R92.reuse, 0x1, R91 ;  /* 0x000000015c0d7819 */ /* 0x040fe4000001025b */
[----:B------:R-:W-:Y:S01]  /*2160*/  ISETP.GT.AND P0, PT, R3, 0x8, P0 ;  /* 0x000000080300780c */ /* 0x000fe20000704270 */
[----:B0-----:R-:W-:Y:S01]  /*2170*/  IMAD.X R21, R9, 0x1, R107, P1 ;  /* 0x0000000109157824 */ /* 0x001fe200008e066b */
[----:B------:R-:W-:Y:S01]  /*2180*/  LEA R12, P1, R92, R10, 0x1 ;  /* 0x0000000a5c0c7211 */ /* 0x000fe200078208ff */
[----:B------:R-:W-:-:S04]  /*2190*/  IMAD.WIDE.U32 R20, R99, R106, R20 ;  /* 0x0000006a63147225 */ /* 0x000fc800078e0014 */
[----:B------:R-:W-:Y:S01]  /*21a0*/  IMAD.X R13, R13, 0x1, R11, P1 ;  /* 0x000000010d0d7824 */ /* 0x000fe200008e060b */
[----:B------:R-:W-:Y:S01]  /*21b0*/  LEA R8, P3, R20, R110, 0x1 ;  /* 0x0000006e14087211 */ /* 0x000fe200078608ff */
[----:B------:R-:W-:-:S05]  /*21c0*/  IMAD.IADD R9, R103, 0x1, R21 ;  /* 0x0000000167097824 */ /* 0x000fca00078e0215 */
[----:B------:R-:W-:Y:S01]  /*21d0*/  LEA.HI.X R9, R20, R111, R9, 0x1, P3 ;  /* 0x0000006f14097211 */ /* 0x000fe200018f0c09 */
[----:B--2---:R-:W-:-:S05]  /*21e0*/  HADD2.F32 R5, -RZ, R24.H0_H0 ;  /* 0x20000018ff057230 */ /* 0x004fca0000004100 */
[----:B------:R-:W-:-:S04]  /*21f0*/  FMUL R5, R5, R88 ;  /* 0x0000005805057220 */ /* 0x000fc80000400000 */
[----:B------:R-:W-:-:S05]  /*2200*/  FFMA R5, R26, R19, R5 ;  /* 0x000000131a057223 */ /* 0x000fca0000000005 */
[----:B------:R-:W-:-:S05]  /*2210*/  F2FP.F16.F32.PACK_AB R5, RZ, R5 ;  /* 0x00000005ff05723e */ /* 0x000fca00000000ff */
[----:B------:R0:W-:Y:S01]  /*2220*/  @P2 STG.E.U16 desc[UR38][R12.64], R5 ;  /* 0x000000050c002986 */ /* 0x0001e2000c101526 */
[----:B------:R-:W-:Y:S05]  /*2230*/  @!P0 BRA `(.L_x_33) ;  /* 0x0000000000048947 */ /* 0x000fea0003800000 */
[----:B------:R2:W5:Y:S02]  /*2240*/  LDG.E.LTC128B.U16 R24, desc[UR38][R8.64+0x2] ;  /* 0x0000022608187981 */ /* 0x000564000c1e1520 */
.L_x_33:
[----:B------:R-:W-:Y:S05]  /*2250*/  BSYNC B1 ;  /* 0x0000000000017941 */ /* 0x000fea0003800000 */
.L_x_32:
[----:B0----5:R-:W-:Y:S01]  /*2260*/  HADD2.F32 R5, -RZ, R24.H0_H0 ;  /* 0x20000018ff057230 */ /* 0x021fe20000004100 */
[----:B------:R-:W-:Y:S01]  /*2270*/  ISETP.GT.AND P1, PT, R4, 0x8, PT ;  /* 0x000000080400780c */ /* 0x000fe20003f24270 */
[----:B------:R-:W-:Y:S03]  /*2280*/  BSSY B1, `(.L_x_34) ;  /* 0x0000008000017945 */ /* 0x000fe60003800000 */
[----:B------:R-:W-:Y:S01]  /*2290*/  FMUL R14, R5, R88 ;  /* 0x00000058050e7220 */ /* 0x000fe20000400000 */
[----:B------:R-:W-:-:S03]  /*22a0*/  ISETP.GT.AND P2, PT, R3, RZ, P1 ;  /* 0x000000ff0300720c */ /* 0x000fc60000f44270 */
[----:B------:R-:W-:-:S05]  /*22b0*/  FFMA R14, R27, R19, R14 ;  /* 0x000000131b0e7223 */ /* 0x000fca000000000e */
[----:B------:R-:W-:-:S05]  /*22c0*/  F2FP.F16.F32.PACK_AB R14, RZ, R14 ;  /* 0x0000000eff0e723e */ /* 0x000fca00000000ff */
[----:B------:R0:W-:Y:S01]  /*22d0*/  @P0 STG.E.U16 desc[UR38][R12.64+0x2], R14 ;  /* 0x0000020e0c000986 */ /* 0x0001e2000c101526 */
[----:B------:R-:W-:Y:S05]  /*22e0*/  @!P2 BRA `(.L_x_35) ;  /* 0x000000000004a947 */ /* 0x000fea0003800000 */
[----:B------:R3:W5:Y:S02]  /*22f0*/  LDG.E.LTC128B.U16 R24, desc[UR38][R6.64+0x10] ;  /* 0x0000102606187981 */ /* 0x000764000c1e1520 */
.L_x_35:
[----:B------:R-:W-:Y:S05]  /*2300*/  BSYNC B1 ;  /* 0x0000000000017941 */ /* 0x000fea0003800000 */
.L_x_34:
[----:B-----5:R-:W-:Y:S01]  /*2310*/  HADD2.F32 R5, -RZ, R24.H0_H0 ;  /* 0x20000018ff057230 */ /* 0x020fe20000004100 */
        /* <DEDUP_REMOVED lines=9> */
.L_x_37:
[----:B------:R-:W-:Y:S05]  /*23b0*/  BSYNC B1 ;  /* 0x0000000000017941 */ /* 0x000fea0003800000 */
.L_x_36:
[----:B----45:R-:W-:Y:S01]  /*23c0*/  HADD2.F32 R5, -RZ, R24.H0_H0 ;  /* 0x20000018ff057230 */ /* 0x030fe20000004100 */
[----:B------:R-:W-:Y:S01]  /*23d0*/  ISETP.GT.AND P1, PT, R3, 0x8, P1 ;  /* 0x000000080300780c */ /* 0x000fe20000f24270 */
[----:B------:R-:W-:Y:S03]  /*23e0*/  BSSY B1, `(.L_x_38) ;  /* 0x0000007000017945 */ /* 0x000fe60003800000 */
[----:B0-----:R-:W-:-:S04]  /*23f0*/  FMUL R14, R5, R88 ;  /* 0x00000058050e7220 */ /* 0x001fc80000400000 */
[----:B------:R-:W-:-:S05]  /*2400*/  FFMA R14, R29, R19, R14 ;  /* 0x000000131d0e7223 */ /* 0x000fca000000000e */
[----:B------:R-:W-:-:S05]  /*2410*/  F2FP.F16.F32.PACK_AB R14, RZ, R14 ;  /* 0x0000000eff0e723e */ /* 0x000fca00000000ff */
[----:B------:R0:W-:Y:S01]  /*2420*/  @P3 STG.E.U16 desc[UR38][R10.64+0x12], R14 ;  /* 0x0000120e0a003986 */ /* 0x0001e2000c101526 */
[----:B------:R-:W-:Y:S05]  /*2430*/  @!P1 BRA `(.L_x_39) ;  /* 0x0000000000049947 */ /* 0x000fea0003800000 */
[----:B------:R4:W5:Y:S02]  /*2440*/  LDG.E.LTC128B.U16 R24, desc[UR38][R8.64+0x10] ;  /* 0x0000102608187981 */ /* 0x000964000c1e1520 */
.L_x_39:
[----:B------:R-:W-:Y:S05]  /*2450*/  BSYNC B1 ;  /* 0x0000000000017941 */ /* 0x000fea0003800000 */
.L_x_38:
[----:B-----5:R-:W-:Y:S01]  /*2460*/  HADD2.F32 R5, -RZ, R24.H0_H0 ;  /* 0x20000018ff057230 */ /* 0x020fe20000004100 */
[----:B------:R-:W-:Y:S01]  /*2470*/  ISETP.GT.AND P0, PT, R3, 0x8, P0 ;  /* 0x000000080300780c */ /* 0x000fe20000704270 */
[----:B------:R-:W-:Y:S03]  /*2480*/  BSSY B1, `(.L_x_40) ;  /* 0x0000007000017945 */ /* 0x000fe60003800000 */
[----:B------:R-:W-:-:S04]  /*2490*/  FMUL R5, R5, R88 ;  /* 0x0000005805057220 */ /* 0x000fc80000400000 */
[----:B------:R-:W-:-:S05]  /*24a0*/  FFMA R5, R30, R19, R5 ;  /* 0x000000131e057223 */ /* 0x000fca0000000005 */
[----:B------:R-:W-:-:S05]  /*24b0*/  F2FP.F16.F32.PACK_AB R5, RZ, R5 ;  /* 0x00000005ff05723e */ /* 0x000fca00000000ff */
[----:B------:R0:W-:Y:S01]  /*24c0*/  @P1 STG.E.U16 desc[UR38][R12.64+0x10], R5 ;  /* 0x000010050c001986 */ /* 0x0001e2000c101526 */
[----:B------:R-:W-:Y:S05]  /*24d0*/  @!P0 BRA `(.L_x_41) ;  /* 0x0000000000048947 */ /* 0x000fea0003800000 */
[----:B------:R0:W5:Y:S02]  /*24e0*/  LDG.E.LTC128B.U16 R24, desc[UR38][R8.64+0x12] ;  /* 0x0000122608187981 */ /* 0x000164000c1e1520 */
.L_x_41:
[----:B------:R-:W-:Y:S05]  /*24f0*/  BSYNC B1 ;  /* 0x0000000000017941 */ /* 0x000fea0003800000 */
.L_x_40:
        /* <DEDUP_REMOVED lines=10> */
.L_x_43:
[----:B------:R-:W-:Y:S05]  /*25a0*/  BSYNC B1 ;  /* 0x0000000000017941 */ /* 0x000fea0003800000 */
.L_x_42:
        /* <DEDUP_REMOVED lines=10> */
.L_x_45:
[----:B------:R-:W-:Y:S05]  /*2650*/  BSYNC B1 ;  /* 0x0000000000017941 */ /* 0x000fea0003800000 */
.L_x_44:
[----:B0----5:R-:W-:Y:S01]  /*2660*/  HADD2.F32 R5, -RZ, R24.H0_H0 ;  /* 0x20000018ff057230 */ /* 0x021fe20000004100 */
        /* <DEDUP_REMOVED lines=8> */
.L_x_47:
[----:B------:R-:W-:Y:S05]  /*26f0*/  BSYNC B1 ;  /* 0x0000000000017941 */ /* 0x000fea0003800000 */
.L_x_46:
        /* <DEDUP_REMOVED lines=9> */
.L_x_49:
[----:B------:R-:W-:Y:S05]  /*2790*/  BSYNC B1 ;  /* 0x0000000000017941 */ /* 0x000fea0003800000 */
.L_x_48:
        /* <DEDUP_REMOVED lines=10> */
.L_x_51:
[----:B------:R-:W-:Y:S05]  /*2840*/  BSYNC B1 ;  /* 0x0000000000017941 */ /* 0x000fea0003800000 */
.L_x_50:
        /* <DEDUP_REMOVED lines=10> */
.L_x_53:
[----:B------:R-:W-:Y:S05]  /*28f0*/  BSYNC B1 ;  /* 0x0000000000017941 */ /* 0x000fea0003800000 */
.L_x_52:
        /* <DEDUP_REMOVED lines=9> */
.L_x_55:
[----:B------:R-:W-:Y:S05]  /*2990*/  BSYNC B1 ;  /* 0x0000000000017941 */ /* 0x000fea0003800000 */
.L_x_54:
        /* <DEDUP_REMOVED lines=9> */
.L_x_57:
[----:B------:R-:W-:Y:S05]  /*2a30*/  BSYNC B1 ;  /* 0x0000000000017941 */ /* 0x000fea0003800000 */
.L_x_56:
        /* <DEDUP_REMOVED lines=10> */
.L_x_59:
[----:B------:R-:W-:Y:S05]  /*2ae0*/  BSYNC B1 ;  /* 0x0000000000017941 */ /* 0x000fea0003800000 */
.L_x_58:
        /* <DEDUP_REMOVED lines=10> */
.L_x_61:
[----:B------:R-:W-:Y:S05]  /*2b90*/  BSYNC B1 ;  /* 0x0000000000017941 */ /* 0x000fea0003800000 */
.L_x_60:
        /* <DEDUP_REMOVED lines=9> */
.L_x_63:
[----:B------:R-:W-:Y:S05]  /*2c30*/  BSYNC B1 ;  /* 0x0000000000017941 */ /* 0x000fea0003800000 */
.L_x_62:
        /* <DEDUP_REMOVED lines=9> */
.L_x_65:
[----:B------:R-:W-:Y:S05]  /*2cd0*/  BSYNC B1 ;  /* 0x0000000000017941 */ /* 0x000fea0003800000 */
.L_x_64:
        /* <DEDUP_REMOVED lines=10> */
.L_x_67:
[----:B------:R-:W-:Y:S05]  /*2d80*/  BSYNC B1 ;  /* 0x0000000000017941 */ /* 0x000fea0003800000 */
.L_x_66:
        /* <DEDUP_REMOVED lines=10> */
.L_x_69:
[----:B------:R-:W-:Y:S05]  /*2e30*/  BSYNC B1 ;  /* 0x0000000000017941 */ /* 0x000fea0003800000 */
.L_x_68:
        /* <DEDUP_REMOVED lines=9> */
.L_x_71:
[----:B------:R-:W-:Y:S05]  /*2ed0*/  BSYNC B1 ;  /* 0x0000000000017941 */ /* 0x000fea0003800000 */
.L_x_70:
        /* <DEDUP_REMOVED lines=9> */
.L_x_73:
[----:B------:R-:W-:Y:S05]  /*2f70*/  BSYNC B1 ;  /* 0x0000000000017941 */ /* 0x000fea0003800000 */
.L_x_72:
        /* <DEDUP_REMOVED lines=10> */
.L_x_75:
[----:B------:R-:W-:Y:S05]  /*3020*/  BSYNC B1 ;  /* 0x0000000000017941 */ /* 0x000fea0003800000 */
.L_x_74:
        /* <DEDUP_REMOVED lines=10> */
.L_x_77:
[----:B------:R-:W-:Y:S05]  /*30d0*/  BSYNC B1 ;  /* 0x0000000000017941 */ /* 0x000fea0003800000 */
.L_x_76:
        /* <DEDUP_REMOVED lines=9> */
.L_x_79:
[----:B------:R-:W-:Y:S05]  /*3170*/  BSYNC B1 ;  /* 0x0000000000017941 */ /* 0x000fea0003800000 */
.L_x_78:
        /* <DEDUP_REMOVED lines=9> */
.L_x_81:
[----:B------:R-:W-:Y:S05]  /*3210*/  BSYNC B1 ;  /* 0x0000000000017941 */ /* 0x000fea0003800000 */
.L_x_80:
        /* <DEDUP_REMOVED lines=10> */
.L_x_83:
[----:B------:R-:W-:Y:S05]  /*32c0*/  BSYNC B1 ;  /* 0x0000000000017941 */ /* 0x000fea0003800000 */
.L_x_82:
        /* <DEDUP_REMOVED lines=10> */
.L_x_85:
[----:B------:R-:W-:Y:S05]  /*3370*/  BSYNC B1 ;  /* 0x0000000000017941 */ /* 0x000fea0003800000 */
.L_x_84:
        /* <DEDUP_REMOVED lines=9> */
.L_x_87:
[----:B------:R-:W-:Y:S05]  /*3410*/  BSYNC B1 ;  /* 0x0000000000017941 */ /* 0x000fea0003800000 */
.L_x_86:
        /* <DEDUP_REMOVED lines=9> */
.L_x_89:
[----:B------:R-:W-:Y:S05]  /*34b0*/  BSYNC B1 ;  /* 0x0000000000017941 */ /* 0x000fea0003800000 */
.L_x_88:
        /* <DEDUP_REMOVED lines=10> */
.L_x_91:
[----:B------:R-:W-:Y:S05]  /*3560*/  BSYNC B1 ;  /* 0x0000000000017941 */ /* 0x000fea0003800000 */
.L_x_90:
        /* <DEDUP_REMOVED lines=10> */
.L_x_93:
[----:B------:R-:W-:Y:S05]  /*3610*/  BSYNC B1 ;  /* 0x0000000000017941 */ /* 0x000fea0003800000 */
.L_x_92:
        /* <DEDUP_REMOVED lines=9> */
.L_x_95:
[----:B------:R-:W-:Y:S05]  /*36b0*/  BSYNC B1 ;  /* 0x0000000000017941 */ /* 0x000fea0003800000 */
.L_x_94:
        /* <DEDUP_REMOVED lines=9> */
.L_x_97:
[----:B------:R-:W-:Y:S05]  /*3750*/  BSYNC B1 ;  /* 0x0000000000017941 */ /* 0x000fea0003800000 */
.L_x_96:
        /* <DEDUP_REMOVED lines=10> */
.L_x_99:
[----:B------:R-:W-:Y:S05]  /*3800*/  BSYNC B1 ;  /* 0x0000000000017941 */ /* 0x000fea0003800000 */
.L_x_98:
        /* <DEDUP_REMOVED lines=10> */
.L_x_101:
[----:B------:R-:W-:Y:S05]  /*38b0*/  BSYNC B1 ;  /* 0x0000000000017941 */ /* 0x000fea0003800000 */
.L_x_100:
        /* <DEDUP_REMOVED lines=9> */
.L_x_103:
[----:B------:R-:W-:Y:S05]  /*3950*/  BSYNC B1 ;  /* 0x0000000000017941 */ /* 0x000fea0003800000 */
.L_x_102:
        /* <DEDUP_REMOVED lines=9> */
.L_x_105:
[----:B------:R-:W-:Y:S05]  /*39f0*/  BSYNC B1 ;  /* 0x0000000000017941 */ /* 0x000fea0003800000 */
.L_x_104:
        /* <DEDUP_REMOVED lines=10> */
.L_x_107:
[----:B------:R-:W-:Y:S05]  /*3aa0*/  BSYNC B1 ;  /* 0x0000000000017941 */ /* 0x000fea0003800000 */
.L_x_106:
        /* <DEDUP_REMOVED lines=10> */
.L_x_109:
[----:B------:R-:W-:Y:S05]  /*3b50*/  BSYNC B1 ;  /* 0x0000000000017941 */ /* 0x000fea0003800000 */
.L_x_108:
        /* <DEDUP_REMOVED lines=9> */
.L_x_111:
[----:B------:R-:W-:Y:S05]  /*3bf0*/  BSYNC B1 ;  /* 0x0000000000017941 */ /* 0x000fea0003800000 */
.L_x_110:
        /* <DEDUP_REMOVED lines=9> */
.L_x_113:
[----:B------:R-:W-:Y:S05]  /*3c90*/  BSYNC B1 ;  /* 0x0000000000017941 */ /* 0x000fea0003800000 */
.L_x_112:
        /* <DEDUP_REMOVED lines=10> */
.L_x_115:
[----:B------:R-:W-:Y:S05]  /*3d40*/  BSYNC B1 ;  /* 0x0000000000017941 */ /* 0x000fea0003800000 */
.L_x_114:
        /* <DEDUP_REMOVED lines=10> */
.L_x_117:
[----:B------:R-:W-:Y:S05]  /*3df0*/  BSYNC B1 ;  /* 0x0000000000017941 */ /* 0x000fea0003800000 */
.L_x_116:
        /* <DEDUP_REMOVED lines=9> */
.L_x_119:
[----:B------:R-:W-:Y:S05]  /*3e90*/  BSYNC B1 ;  /* 0x0000000000017941 */ /* 0x000fea0003800000 */
.L_x_118:
        /* <DEDUP_REMOVED lines=9> */
.L_x_121:
[----:B------:R-:W-:Y:S05]  /*3f30*/  BSYNC B1 ;  /* 0x0000000000017941 */ /* 0x000fea0003800000 */
.L_x_120:
        /* <DEDUP_REMOVED lines=10> */
.L_x_123:
[----:B------:R-:W-:Y:S05]  /*3fe0*/  BSYNC B1 ;  /* 0x0000000000017941 */ /* 0x000fea0003800000 */
.L_x_122:
        /* <DEDUP_REMOVED lines=10> */
.L_x_125:
[----:B------:R-:W-:Y:S05]  /*4090*/  BSYNC B1 ;  /* 0x0000000000017941 */ /* 0x000fea0003800000 */
.L_x_124:
        /* <DEDUP_REMOVED lines=9> */
.L_x_127:
[----:B------:R-:W-:Y:S05]  /*4130*/  BSYNC B1 ;  /* 0x0000000000017941 */ /* 0x000fea0003800000 */
.L_x_126:
        /* <DEDUP_REMOVED lines=9> */
.L_x_129:
[----:B------:R-:W-:Y:S05]  /*41d0*/  BSYNC B1 ;  /* 0x0000000000017941 */ /* 0x000fea0003800000 */
.L_x_128:
        /* <DEDUP_REMOVED lines=10> */
.L_x_131:
[----:B------:R-:W-:Y:S05]  /*4280*/  BSYNC B1 ;  /* 0x0000000000017941 */ /* 0x000fea0003800000 */
.L_x_130:
        /* <DEDUP_REMOVED lines=10> */
.L_x_133:
[----:B------:R-:W-:Y:S05]  /*4330*/  BSYNC B1 ;  /* 0x0000000000017941 */ /* 0x000fea0003800000 */
.L_x_132:
        /* <DEDUP_REMOVED lines=9> */
.L_x_135:
[----:B------:R-:W-:Y:S05]  /*43d0*/  BSYNC B1 ;  /* 0x0000000000017941 */ /* 0x000fea0003800000 */
.L_x_134:
        /* <DEDUP_REMOVED lines=9> */
.L_x_137:
[----:B------:R-:W-:Y:S05]  /*4470*/  BSYNC B1 ;  /* 0x0000000000017941 */ /* 0x000fea0003800000 */
.L_x_136:
        /* <DEDUP_REMOVED lines=10> */
.L_x_139:
[----:B------:R-:W-:Y:S05]  /*4520*/  BSYNC B1 ;  /* 0x0000000000017941 */ /* 0x000fea0003800000 */
.L_x_138:
        /* <DEDUP_REMOVED lines=10> */
.L_x_141:
[----:B------:R-:W-:Y:S05]  /*45d0*/  BSYNC B1 ;  /* 0x0000000000017941 */ /* 0x000fea0003800000 */
.L_x_140:
        /* <DEDUP_REMOVED lines=9> */
.L_x_143:
[----:B------:R-:W-:Y:S05]  /*4670*/  BSYNC B1 ;  /* 0x0000000000017941 */ /* 0x000fea0003800000 */
.L_x_142:
        /* <DEDUP_REMOVED lines=9> */
.L_x_145:
[----:B------:R-:W-:Y:S05]  /*4710*/  BSYNC B1 ;  /* 0x0000000000017941 */ /* 0x000fea0003800000 */
.L_x_144:
        /* <DEDUP_REMOVED lines=10> */
.L_x_147:
[----:B------:R-:W-:Y:S05]  /*47c0*/  BSYNC B1 ;  /* 0x0000000000017941 */ /* 0x000fea0003800000 */
.L_x_146:
[----:B-----5:R-:W-:Y:S01]  /*47d0*/  HADD2.F32 R5, -RZ, R24.H0_H0 ;  /* 0x20000018ff057230 */ /* 0x020fe20000004100 */
[----:B------:R-:W-:Y:S01]  /*47e0*/  ISETP.GT.AND P0, PT, R4, 0x79, PT ;  /* 0x000000790400780c */ /* 0x000fe20003f04270 */
[----:B------:R-:W-:Y:S01]  /*47f0*/  @P2 IMAD.MOV.U32 R4, RZ, RZ, R10 ;  /* 0x000000ffff042224 */ /* 0x000fe200078e000a */
[----:B------:R-:W-:Y:S02]  /*4800*/  BSSY B1, `(.L_x_148) ;  /* 0x000000a000017945 */ /* 0x000fe40003800000 */
[----:B------:R-:W-:Y:S01]  /*4810*/  FMUL R5, R5, R88 ;  /* 0x0000005805057220 */ /* 0x000fe20000400000 */
[----:B------:R-:W-:-:S03]  /*4820*/  ISETP.GT.AND P3, PT, R3, RZ, P0 ;  /* 0x000000ff0300720c */ /* 0x000fc60000764270 */
[----:B------:R-:W-:-:S05]  /*4830*/  FFMA R5, R84, R19, R5 ;  /* 0x0000001354057223 */ /* 0x000fca0000000005 */
[----:B------:R-:W-:-:S04]  /*4840*/  F2FP.F16.F32.PACK_AB R5, RZ, R5 ;  /* 0x00000005ff05723e */ /* 0x000fc800000000ff */
[----:B0-----:R-:W-:Y:S01]  /*4850*/  PRMT R14, R5, 0x7610, R14 ;  /* 0x00007610050e7816 */ /* 0x001fe2000000000e */
[----:B------:R-:W-:-:S05]  /*4860*/  @P2 IMAD.MOV.U32 R5, RZ, RZ, R11 ;  /* 0x000000ffff052224 */ /* 0x000fca00078e000b */
[----:B------:R0:W-:Y:S01]  /*4870*/  @P2 STG.E.U16 desc[UR38][R4.64+0xf0], R14 ;  /* 0x0000f00e04002986 */ /* 0x0001e2000c101526 */
[----:B------:R-:W-:Y:S05]  /*4880*/  @!P3 BRA `(.L_x_149) ;  /* 0x000000000004b947 */ /* 0x000fea0003800000 */
[----:B------:R0:W5:Y:S02]  /*4890*/  LDG.E.LTC128B.U16 R24, desc[UR38][R6.64+0xf2] ;  /* 0x0000f22606187981 */ /* 0x000164000c1e1520 */
.L_x_149:
[----:B------:R-:W-:Y:S05]  /*48a0*/  BSYNC B1 ;  /* 0x0000000000017941 */ /* 0x000fea0003800000 */
.L_x_148:
        /* <DEDUP_REMOVED lines=9> */
.L_x_151:
[----:B------:R-:W-:Y:S05]  /*4940*/  BSYNC B1 ;  /* 0x0000000000017941 */ /* 0x000fea0003800000 */
.L_x_150:
[----:B-----5:R-:W-:Y:S01]  /*4950*/  HADD2.F32 R5, -RZ, R24.H0_H0 ;  /* 0x20000018ff057230 */ /* 0x020fe20000004100 */
[----:B------:R-:W-:Y:S01]  /*4960*/  ISETP.GT.AND P0, PT, R3, 0x8, P0 ;  /* 0x000000080300780c */ /* 0x000fe20000704270 */
[----:B0-----:R-:W-:Y:S01]  /*4970*/  @P1 IMAD.MOV.U32 R4, RZ, RZ, R12 ;  /* 0x000000ffff041224 */ /* 0x001fe200078e000c */
[----:B------:R-:W-:Y:S02]  /*4980*/  BSSY B1, `(.L_x_152) ;  /* 0x0000009000017945 */ /* 0x000fe40003800000 */
[----:B------:R-:W-:-:S04]  /*4990*/  FMUL R5, R5, R88 ;  /* 0x0000005805057220 */ /* 0x000fc80000400000 */
[----:B------:R-:W-:-:S05]  /*49a0*/  FFMA R5, R86, R19, R5 ;  /* 0x0000001356057223 */ /* 0x000fca0000000005 */
[----:B------:R-:W-:-:S04]  /*49b0*/  F2FP.F16.F32.PACK_AB R5, RZ, R5 ;  /* 0x00000005ff05723e */ /* 0x000fc800000000ff */
[----:B-1-3--:R-:W-:Y:S01]  /*49c0*/  PRMT R6, R5, 0x7610, R6 ;  /* 0x0000761005067816 */ /* 0x00afe20000000006 */
[----:B------:R-:W-:-:S05]  /*49d0*/  @P1 IMAD.MOV.U32 R5, RZ, RZ, R13 ;  /* 0x000000ffff051224 */ /* 0x000fca00078e000d */
[----:B------:R0:W-:Y:S01]  /*49e0*/  @P1 STG.E.U16 desc[UR38][R4.64+0xf0], R6 ;  /* 0x0000f00604001986 */ /* 0x0001e2000c101526 */
[----:B------:R-:W-:Y:S05]  /*49f0*/  @!P0 BRA `(.L_x_153) ;  /* 0x0000000000048947 */ /* 0x000fea0003800000 */
[----:B------:R1:W5:Y:S02]  /*4a00*/  LDG.E.LTC128B.U16 R24, desc[UR38][R8.64+0xf2] ;  /* 0x0000f22608187981 */ /* 0x000364000c1e1520 */
.L_x_153:
[----:B------:R-:W-:Y:S05]  /*4a10*/  BSYNC B1 ;  /* 0x0000000000017941 */ /* 0x000fea0003800000 */
.L_x_152:
[----:B------:R-:W-:Y:S05]  /*4a20*/  @!P0 BRA `(.L_x_154) ;  /* 0x0000001000e88947 */ /* 0x000fea0003800000 */
[----:B-----5:R-:W-:-:S05]  /*4a30*/  HADD2.F32 R3, -RZ, R24.H0_H0 ;  /* 0x20000018ff037230 */ /* 0x020fca0000004100 */
[----:B0-----:R-:W-:-:S04]  /*4a40*/  FMUL R4, R3, R88 ;  /* 0x0000005803047220 */ /* 0x001fc80000400000 */
[----:B------:R-:W-:-:S05]  /*4a50*/  FFMA R4, R87, R19, R4 ;  /* 0x0000001357047223 */ /* 0x000fca0000000004 */
[----:B------:R-:W-:-:S05]  /*4a60*/  F2FP.F16.F32.PACK_AB R4, RZ, R4 ;  /* 0x00000004ff04723e */ /* 0x000fca00000000ff */
[----:B------:R3:W-:Y:S01]  /*4a70*/  STG.E.U16 desc[UR38][R12.64+0xf2], R4 ;  /* 0x0000f2040c007986 */ /* 0x0007e2000c101526 */
[----:B------:R-:W-:Y:S05]  /*4a80*/  BRA `(.L_x_154) ;  /* 0x0000001000d07947 */ /* 0x000fea0003800000 */
.L_x_29:
[----:B------:R-:W-:Y:S01]  /*4a90*/  ISETP.GT.AND P3, PT, R4, 0x1, PT ;  /* 0x000000010400780c */ /* 0x000fe20003f64270 */
[----:B------:R-:W-:Y:S01]  /*4aa0*/  ULDC.64 UR4, c[0x0][0x5c0] ;  /* 0x0001700000047ab9 */ /* 0x000fe20000000a00 */
[-C--:B------:R-:W-:Y:S01]  /*4ab0*/  FMUL R24, R24, R19.reuse ;  /* 0x0000001318187220 */ /* 0x080fe20000400000 */
[----:B------:R-:W-:Y:S01]  /*4ac0*/  LEA R6, P4, R102, UR4, 0x1 ;  /* 0x0000000466067c11 */ /* 0x000fe2000f8808ff */
[-C--:B------:R-:W-:Y:S01]  /*4ad0*/  FMUL R25, R25, R19.reuse ;  /* 0x0000001319197220 */ /* 0x080fe20000400000 */
[----:B------:R-:W-:Y:S01]  /*4ae0*/  ISETP.GT.AND P0, PT, R3, RZ, P3 ;  /* 0x000000ff0300720c */ /* 0x000fe20001f04270 */
[-C--:B------:R-:W-:Y:S01]  /*4af0*/  FMUL R26, R26, R19.reuse ;  /* 0x000000131a1a7220 */ /* 0x080fe20000400000 */
[----:B------:R-:W-:Y:S01]  /*4b00*/  F2FP.F16.F32.PACK_AB R24, RZ, R24 ;  /* 0x00000018ff18723e */ /* 0x000fe200000000ff */
[-C--:B------:R-:W-:Y:S01]  /*4b10*/  FMUL R27, R27, R19.reuse ;  /* 0x000000131b1b7220 */ /* 0x080fe20000400000 */
[----:B------:R-:W-:Y:S01]  /*4b20*/  LEA.HI.X R7, R102, UR5, R113, 0x1, P4 ;  /* 0x0000000566077c11 */ /* 0x000fe2000a0f0c71 */
[----:B------:R-:W-:Y:S01]  /*4b30*/  FMUL R28, R28, R19 ;  /* 0x000000131c1c7220 */ /* 0x000fe20000400000 */
[----:B------:R-:W-:Y:S01]  /*4b40*/  F2FP.F16.F32.PACK_AB R25, RZ, R25 ;  /* 0x00000019ff19723e */ /* 0x000fe200000000ff */
[-C--:B------:R-:W-:Y:S01]  /*4b50*/  FMUL R29, R29, R19.reuse ;  /* 0x000000131d1d7220 */ /* 0x080fe20000400000 */
[----:B------:R-:W-:Y:S01]  /*4b60*/  ISETP.GT.AND P2, PT, R3, 0x8, P2 ;  /* 0x000000080300780c */ /* 0x000fe20001744270 */
[----:B------:R-:W-:Y:S01]  /*4b70*/  @P1 STG.E.U16 desc[UR38][R6.64], R24 ;  /* 0x0000001806001986 */ /* 0x000fe2000c101526 */
[----:B------:R-:W-:Y:S01]  /*4b80*/  ISETP.GT.AND P1, PT, R4, 0x8, PT ;  /* 0x000000080400780c */ /* 0x000fe20003f24270 */
[-C--:B------:R-:W-:Y:S01]  /*4b90*/  FMUL R30, R30, R19.reuse ;  /* 0x000000131e1e7220 */ /* 0x080fe20000400000 */
[C---:B------:R-:W-:Y:S01]  /*4ba0*/  SHF.L.U64.HI R5, R92.reuse, 0x1, R91 ;  /* 0x000000015c057819 */ /* 0x040fe2000001025b */
[----:B------:R-:W-:Y:S01]  /*4bb0*/  @P0 STG.E.U16 desc[UR38][R6.64+0x2], R25 ;  /* 0x0000021906000986 */ /* 0x000fe2000c101526 */
[----:B------:R-:W-:Y:S01]  /*4bc0*/  LEA R8, P5, R92, R6, 0x1 ;  /* 0x000000065c087211 */ /* 0x000fe200078a08ff */
[-C--:B------:R-:W-:Y:S01]  /*4bd0*/  FMUL R31, R31, R19.reuse ;  /* 0x000000131f1f7220 */ /* 0x080fe20000400000 */
[----:B------:R-:W-:Y:S01]  /*4be0*/  ISETP.GT.AND P3, PT, R3, 0x8, P3 ;  /* 0x000000080300780c */ /* 0x000fe20001f64270 */
[-C--:B------:R-:W-:Y:S01]  /*4bf0*/  FMUL R32, R32, R19.reuse ;  /* 0x0000001320207220 */ /* 0x080fe20000400000 */
[----:B------:R-:W-:Y:S01]  /*4c00*/  ISETP.GT.AND P0, PT, R4, 0x9, PT ;  /* 0x000000090400780c */ /* 0x000fe20003f04270 */
[----:B------:R-:W-:Y:S01]  /*4c10*/  IMAD.X R9, R5, 0x1, R7, P5 ;  /* 0x0000000105097824 */ /* 0x000fe200028e0607 */
[----:B------:R-:W-:Y:S01]  /*4c20*/  ISETP.GT.AND P4, PT, R3, RZ, P1 ;  /* 0x000000ff0300720c */ /* 0x000fe20000f84270 */
[-C--:B------:R-:W-:Y:S01]  /*4c30*/  FMUL R33, R33, R19.reuse ;  /* 0x0000001321217220 */ /* 0x080fe20000400000 */
[----:B------:R-:W-:Y:S01]  /*4c40*/  F2FP.F16.F32.PACK_AB R26, RZ, R26 ;  /* 0x0000001aff1a723e */ /* 0x000fe200000000ff */
[-C--:B------:R-:W-:Y:S01]  /*4c50*/  FMUL R34, R34, R19.reuse ;  /* 0x0000001322227220 */ /* 0x080fe20000400000 */
[----:B------:R-:W-:Y:S01]  /*4c60*/  ISETP.GT.AND P5, PT, R3, RZ, P0 ;  /* 0x000000ff0300720c */ /* 0x000fe200007a4270 */
[----:B------:R-:W-:Y:S01]  /*4c70*/  FMUL R35, R35, R19 ;  /* 0x0000001323237220 */ /* 0x000fe20000400000 */
[----:B------:R-:W-:Y:S01]  /*4c80*/  F2FP.F16.F32.PACK_AB R27, RZ, R27 ;  /* 0x0000001bff1b723e */ /* 0x000fe200000000ff */
[----:B------:R-:W-:Y:S01]  /*4c90*/  @P2 STG.E.U16 desc[UR38][R8.64], R26 ;  /* 0x0000001a08002986 */ /* 0x000fe2000c101526 */
[----:B------:R-:W-:Y:S01]  /*4ca0*/  F2FP.F16.F32.PACK_AB R28, RZ, R28 ;  /* 0x0000001cff1c723e */ /* 0x000fe200000000ff */
[-C--:B------:R-:W-:Y:S01]  /*4cb0*/  FMUL R36, R36, R19.reuse ;  /* 0x0000001324247220 */ /* 0x080fe20000400000 */
[----:B------:R-:W-:Y:S01]  /*4cc0*/  ISETP.GT.AND P2, PT, R3, 0x8, P1 ;  /* 0x000000080300780c */ /* 0x000fe20000f44270 */
[----:B------:R-:W-:Y:S01]  /*4cd0*/  @P3 STG.E.U16 desc[UR38][R8.64+0x2], R27 ;  /* 0x0000021b08003986 */ /* 0x000fe2000c101526 */
[----:B------:R-:W-:Y:S01]  /*4ce0*/  ISETP.GT.AND P1, PT, R4, 0x10, PT ;  /* 0x000000100400780c */ /* 0x000fe20003f24270 */
[----:B------:R-:W-:Y:S01]  /*4cf0*/  FMUL R37, R37, R19 ;  /* 0x0000001325257220 */ /* 0x000fe20000400000 */
[----:B------:R-:W-:Y:S01]  /*4d00*/  F2FP.F16.F32.PACK_AB R29, RZ, R29 ;  /* 0x0000001dff1d723e */ /* 0x000fe200000000ff */
[----:B------:R-:W-:Y:S01]  /*4d10*/  @P4 STG.E.U16 desc[UR38][R6.64+0x10], R28 ;  /* 0x0000101c06004986 */ /* 0x000fe2000c101526 */
[C---:B------:R-:W-:Y:S01]  /*4d20*/  ISETP.GT.AND P3, PT, R3.reuse, 0x8, P0 ;  /* 0x000000080300780c */ /* 0x040fe20000764270 */
[-C--:B------:R-:W-:Y:S01]  /*4d30*/  FMUL R38, R38, R19.reuse ;  /* 0x0000001326267220 */ /* 0x080fe20000400000 */
[----:B------:R-:W-:Y:S01]  /*4d40*/  ISETP.GT.AND P0, PT, R4, 0x11, PT ;  /* 0x000000110400780c */ /* 0x000fe20003f04270 */
[----:B------:R-:W-:Y:S01]  /*4d50*/  @P5 STG.E.U16 desc[UR38][R6.64+0x12], R29 ;  /* 0x0000121d06005986 */ /* 0x000fe2000c101526 */
        /* <DEDUP_REMOVED lines=161> */
[----:B------:R-:W-:Y:S01]  /*5770*/  FMUL R87, R87, R19 ;  /* 0x0000001357577220 */ /* 0x000fe20000400000 */
[----:B------:R-:W-:-:S02]  /*5780*/  F2FP.F16.F32.PACK_AB R62, RZ, R62 ;  /* 0x0000003eff3e723e */ /* 0x000fc400000000ff */
[C---:B------:R-:W-:Y:S02]  /*5790*/  ISETP.GT.AND P5, PT, R3.reuse, RZ, P0 ;  /* 0x000000ff0300720c */ /* 0x040fe400007a4270 */
[----:B------:R-:W-:Y:S01]  /*57a0*/  F2FP.F16.F32.PACK_AB R63, RZ, R63 ;  /* 0x0000003fff3f723e */ /* 0x000fe200000000ff */
[----:B------:R-:W-:Y:S01]  /*57b0*/  @P2 STG.E.U16 desc[UR38][R8.64+0x90], R62 ;  /* 0x0000903e08002986 */ /* 0x000fe2000c101526 */
[----:B------:R-:W-:Y:S02]  /*57c0*/  F2FP.F16.F32.PACK_AB R64, RZ, R64 ;  /* 0x00000040ff40723e */ /* 0x000fe400000000ff */
[C---:B------:R-:W-:Y:S01]  /*57d0*/  ISETP.GT.AND P2, PT, R3.reuse, 0x8, P1 ;  /* 0x000000080300780c */ /* 0x040fe20000f44270 */
[----:B------:R-:W-:Y:S01]  /*57e0*/  @P3 STG.E.U16 desc[UR38][R8.64+0x92], R63 ;  /* 0x0000923f08003986 */ /* 0x000fe2000c101526 */
[----:B------:R-:W-:Y:S02]  /*57f0*/  ISETP.GT.AND P1, PT, R4, 0x58, PT ;  /* 0x000000580400780c */ /* 0x000fe40003f24270 */
[----:B------:R-:W-:Y:S01]  /*5800*/  F2FP.F16.F32.PACK_AB R65, RZ, R65 ;  /* 0x00000041ff41723e */ /* 0x000fe200000000ff */
[----:B------:R-:W-:Y:S01]  /*5810*/  @P4 STG.E.U16 desc[UR38][R6.64+0xa0], R64 ;  /* 0x0000a04006004986 */ /* 0x000fe2000c101526 */
[----:B------:R-:W-:-:S02]  /*5820*/  ISETP.GT.AND P3, PT, R3, 0x8, P0 ;  /* 0x000000080300780c */ /* 0x000fc40000764270 */
[----:B------:R-:W-:Y:S01]  /*5830*/  ISETP.GT.AND P0, PT, R4, 0x59, PT ;  /* 0x000000590400780c */ /* 0x000fe20003f04270 */
[----:B------:R-:W-:Y:S01]  /*5840*/  @P5 STG.E.U16 desc[UR38][R6.64+0xa2], R65 ;  /* 0x0000a24106005986 */ /* 0x000fe2000c101526 */
[C---:B------:R-:W-:Y:S02]  /*5850*/  ISETP.GT.AND P4, PT, R3.reuse, RZ, P1 ;  /* 0x000000ff0300720c */ /* 0x040fe40000f84270 */
[----:B------:R-:W-:Y:S02]  /*5860*/  F2FP.F16.F32.PACK_AB R66, RZ, R66 ;  /* 0x00000042ff42723e */ /* 0x000fe400000000ff */
[----:B------:R-:W-:Y:S02]  /*5870*/  ISETP.GT.AND P5, PT, R3, RZ, P0 ;  /* 0x000000ff0300720c */ /* 0x000fe400007a4270 */
[----:B------:R-:W-:Y:S01]  /*5880*/  F2FP.F16.F32.PACK_AB R67, RZ, R67 ;  /* 0x00000043ff43723e */ /* 0x000fe200000000ff */
[----:B------:R-:W-:Y:S01]  /*5890*/  @P2 STG.E.U16 desc[UR38][R8.64+0xa0], R66 ;  /* 0x0000a04208002986 */ /* 0x000fe2000c101526 */
[----:B------:R-:W-:-:S02]  /*58a0*/  F2FP.F16.F32.PACK_AB R68, RZ, R68 ;  /* 0x00000044ff44723e */ /* 0x000fc400000000ff */
[C---:B------:R-:W-:Y:S01]  /*58b0*/  ISETP.GT.AND P2, PT, R3.reuse, 0x8, P1 ;  /* 0x000000080300780c */ /* 0x040fe20000f44270 */
[----:B------:R-:W-:Y:S01]  /*58c0*/  @P3 STG.E.U16 desc[UR38][R8.64+0xa2], R67 ;  /* 0x0000a24308003986 */ /* 0x000fe2000c101526 */
[C---:B------:R-:W-:Y:S02]  /*58d0*/  ISETP.GT.AND P1, PT, R4.reuse, 0x60, PT ;  /* 0x000000600400780c */ /* 0x040fe40003f24270 */
[----:B------:R-:W-:Y:S01]  /*58e0*/  F2FP.F16.F32.PACK_AB R69, RZ, R69 ;  /* 0x00000045ff45723e */ /* 0x000fe200000000ff */
[----:B------:R-:W-:Y:S01]  /*58f0*/  @P4 STG.E.U16 desc[UR38][R6.64+0xb0], R68 ;  /* 0x0000b04406004986 */ /* 0x000fe2000c101526 */
[C---:B------:R-:W-:Y:S02]  /*5900*/  ISETP.GT.AND P3, PT, R3.reuse, 0x8, P0 ;  /* 0x000000080300780c */ /* 0x040fe40000764270 */
[----:B------:R-:W-:Y:S01]  /*5910*/  ISETP.GT.AND P0, PT, R4, 0x61, PT ;  /* 0x000000610400780c */ /* 0x000fe20003f04270 */
[----:B------:R-:W-:Y:S01]  /*5920*/  @P5 STG.E.U16 desc[UR38][R6.64+0xb2], R69 ;  /* 0x0000b24506005986 */ /* 0x000fe2000c101526 */
[----:B------:R-:W-:-:S02]  /*5930*/  ISETP.GT.AND P4, PT, R3, RZ, P1 ;  /* 0x000000ff0300720c */ /* 0x000fc40000f84270 */
[C---:B------:R-:W-:Y:S02]  /*5940*/  ISETP.GT.AND P5, PT, R3.reuse, RZ, P0 ;  /* 0x000000ff0300720c */ /* 0x040fe400007a4270 */
[----:B------:R-:W-:Y:S02]  /*5950*/  F2FP.F16.F32.PACK_AB R70, RZ, R70 ;  /* 0x00000046ff46723e */ /* 0x000fe400000000ff */
[----:B------:R-:W-:Y:S02]  /*5960*/  F2FP.F16.F32.PACK_AB R71, RZ, R71 ;  /* 0x00000047ff47723e */ /* 0x000fe400000000ff */
[----:B------:R-:W-:Y:S01]  /*5970*/  F2FP.F16.F32.PACK_AB R72, RZ, R72 ;  /* 0x00000048ff48723e */ /* 0x000fe200000000ff */
[----:B------:R-:W-:Y:S01]  /*5980*/  @P2 STG.E.U16 desc[UR38][R8.64+0xb0], R70 ;  /* 0x0000b04608002986 */ /* 0x000fe2000c101526 */
[----:B------:R-:W-:Y:S02]  /*5990*/  F2FP.F16.F32.PACK_AB R73, RZ, R73 ;  /* 0x00000049ff49723e */ /* 0x000fe400000000ff */
[C---:B------:R-:W-:Y:S01]  /*59a0*/  ISETP.GT.AND P1, PT, R3.reuse, 0x8, P1 ;  /* 0x000000080300780c */ /* 0x040fe20000f24270 */
[----:B------:R-:W-:Y:S01]  /*59b0*/  @P3 STG.E.U16 desc[UR38][R8.64+0xb2], R71 ;  /* 0x0000b24708003986 */ /* 0x000fe2000c101526 */
[----:B------:R-:W-:-:S02]  /*59c0*/  ISETP.GT.AND P2, PT, R3, 0x8, P0 ;  /* 0x000000080300780c */ /* 0x000fc40000744270 */
[C---:B------:R-:W-:Y:S01]  /*59d0*/  ISETP.GT.AND P0, PT, R4.reuse, 0x69, PT ;  /* 0x000000690400780c */ /* 0x040fe20003f04270 */
[----:B------:R-:W-:Y:S01]  /*59e0*/  @P4 STG.E.U16 desc[UR38][R6.64+0xc0], R72 ;  /* 0x0000c04806004986 */ /* 0x000fe2000c101526 */
[----:B------:R-:W-:Y:S02]  /*59f0*/  ISETP.GT.AND P4, PT, R4, 0x68, PT ;  /* 0x000000680400780c */ /* 0x000fe40003f84270 */
[----:B------:R-:W-:Y:S01]  /*5a00*/  F2FP.F16.F32.PACK_AB R74, RZ, R74 ;  /* 0x0000004aff4a723e */ /* 0x000fe200000000ff */
[----:B------:R-:W-:Y:S01]  /*5a10*/  @P5 STG.E.U16 desc[UR38][R6.64+0xc2], R73 ;  /* 0x0000c24906005986 */ /* 0x000fe2000c101526 */
[C---:B------:R-:W-:Y:S02]  /*5a20*/  ISETP.GT.AND P5, PT, R3.reuse, RZ, P4 ;  /* 0x000000ff0300720c */ /* 0x040fe400027a4270 */
[----:B------:R-:W-:Y:S01]  /*5a30*/  ISETP.GT.AND P3, PT, R3, RZ, P0 ;  /* 0x000000ff0300720c */ /* 0x000fe20000764270 */
[----:B------:R-:W-:Y:S01]  /*5a40*/  @P1 STG.E.U16 desc[UR38][R8.64+0xc0], R74 ;  /* 0x0000c04a08001986 */ /* 0x000fe2000c101526 */
[----:B------:R-:W-:-:S02]  /*5a50*/  F2FP.F16.F32.PACK_AB R75, RZ, R75 ;  /* 0x0000004bff4b723e */ /* 0x000fc400000000ff */
[----:B------:R-:W-:Y:S02]  /*5a60*/  F2FP.F16.F32.PACK_AB R76, RZ, R76 ;  /* 0x0000004cff4c723e */ /* 0x000fe400000000ff */
[C---:B------:R-:W-:Y:S01]  /*5a70*/  ISETP.GT.AND P4, PT, R3.reuse, 0x8, P4 ;  /* 0x000000080300780c */ /* 0x040fe20002784270 */
[----:B------:R-:W-:Y:S01]  /*5a80*/  @P2 STG.E.U16 desc[UR38][R8.64+0xc2], R75 ;  /* 0x0000c24b08002986 */ /* 0x000fe2000c101526 */
[----:B------:R-:W-:Y:S02]  /*5a90*/  F2FP.F16.F32.PACK_AB R77, RZ, R77 ;  /* 0x0000004dff4d723e */ /* 0x000fe400000000ff */
[C---:B------:R-:W-:Y:S01]  /*5aa0*/  ISETP.GT.AND P2, PT, R4.reuse, 0x71, PT ;  /* 0x000000710400780c */ /* 0x040fe20003f44270 */
[----:B------:R-:W-:Y:S01]  /*5ab0*/  @P5 STG.E.U16 desc[UR38][R6.64+0xd0], R76 ;  /* 0x0000d04c06005986 */ /* 0x000fe2000c101526 */
[----:B------:R-:W-:Y:S02]  /*5ac0*/  ISETP.GT.AND P5, PT, R3, 0x8, P0 ;  /* 0x000000080300780c */ /* 0x000fe400007a4270 */
[C---:B------:R-:W-:Y:S01]  /*5ad0*/  ISETP.GT.AND P1, PT, R4.reuse, 0x78, PT ;  /* 0x000000780400780c */ /* 0x040fe20003f24270 */
[----:B------:R-:W-:Y:S01]  /*5ae0*/  @P3 STG.E.U16 desc[UR38][R6.64+0xd2], R77 ;  /* 0x0000d24d06003986 */ /* 0x000fe2000c101526 */
[----:B------:R-:W-:-:S02]  /*5af0*/  ISETP.GT.AND P3, PT, R4, 0x70, PT ;  /* 0x000000700400780c */ /* 0x000fc40003f64270 */
[----:B------:R-:W-:Y:S01]  /*5b00*/  ISETP.GT.AND P0, PT, R4, 0x79, PT ;  /* 0x000000790400780c */ /* 0x000fe20003f04270 */
[----:B------:R-:W-:Y:S01]  /*5b10*/  @P4 IMAD.MOV.U32 R4, RZ, RZ, R8 ;  /* 0x000000ffff044224 */ /* 0x000fe200078e0008 */
[----:B------:R-:W-:Y:S01]  /*5b20*/  F2FP.F16.F32.PACK_AB R78, RZ, R78 ;  /* 0x0000004eff4e723e */ /* 0x000fe200000000ff */
[----:B------:R-:W-:Y:S01]  /*5b30*/  @P4 IMAD.MOV.U32 R5, RZ, RZ, R9 ;  /* 0x000000ffff054224 */ /* 0x000fe200078e0009 */
[----:B------:R-:W-:Y:S02]  /*5b40*/  F2FP.F16.F32.PACK_AB R79, RZ, R79 ;  /* 0x0000004fff4f723e */ /* 0x000fe400000000ff */
[----:B------:R-:W-:Y:S02]  /*5b50*/  F2FP.F16.F32.PACK_AB R80, RZ, R80 ;  /* 0x00000050ff50723e */ /* 0x000fe400000000ff */
[----:B------:R0:W-:Y:S01]  /*5b60*/  @P4 STG.E.U16 desc[UR38][R4.64+0xd0], R78 ;  /* 0x0000d04e04004986 */ /* 0x0001e2000c101526 */
[----:B------:R-:W-:Y:S02]  /*5b70*/  ISETP.GT.AND P4, PT, R3, RZ, P2 ;  /* 0x000000ff0300720c */ /* 0x000fe40001784270 */
[----:B------:R-:W-:-:S02]  /*5b80*/  F2FP.F16.F32.PACK_AB R81, RZ, R81 ;  /* 0x00000051ff51723e */ /* 0x000fc400000000ff */
[----:B------:R-:W-:Y:S02]  /*5b90*/  ISETP.GT.AND P2, PT, R3, 0x8, P2 ;  /* 0x000000080300780c */ /* 0x000fe40001744270 */
[----:B------:R-:W-:Y:S02]  /*5ba0*/  F2FP.F16.F32.PACK_AB R82, RZ, R82 ;  /* 0x00000052ff52723e */ /* 0x000fe400000000ff */
[----:B------:R-:W-:Y:S02]  /*5bb0*/  F2FP.F16.F32.PACK_AB R83, RZ, R83 ;  /* 0x00000053ff53723e */ /* 0x000fe400000000ff */
[----:B------:R-:W-:Y:S01]  /*5bc0*/  F2FP.F16.F32.PACK_AB R84, RZ, R84 ;  /* 0x00000054ff54723e */ /* 0x000fe200000000ff */
[----:B0-----:R-:W-:Y:S01]  /*5bd0*/  @P5 IMAD.MOV.U32 R4, RZ, RZ, R8 ;  /* 0x000000ffff045224 */ /* 0x001fe200078e0008 */
[----:B------:R-:W-:Y:S01]  /*5be0*/  F2FP.F16.F32.PACK_AB R85, RZ, R85 ;  /* 0x00000055ff55723e */ /* 0x000fe200000000ff */
[----:B------:R-:W-:Y:S01]  /*5bf0*/  @P5 IMAD.MOV.U32 R5, RZ, RZ, R9 ;  /* 0x000000ffff055224 */ /* 0x000fe200078e0009 */
[----:B------:R-:W-:-:S02]  /*5c00*/  F2FP.F16.F32.PACK_AB R86, RZ, R86 ;  /* 0x00000056ff56723e */ /* 0x000fc400000000ff */
[----:B------:R-:W-:Y:S02]  /*5c10*/  F2FP.F16.F32.PACK_AB R87, RZ, R87 ;  /* 0x00000057ff57723e */ /* 0x000fe400000000ff */
[----:B------:R0:W-:Y:S01]  /*5c20*/  @P5 STG.E.U16 desc[UR38][R4.64+0xd2], R79 ;  /* 0x0000d24f04005986 */ /* 0x0001e2000c101526 */
[C---:B------:R-:W-:Y:S02]  /*5c30*/  ISETP.GT.AND P5, PT, R3.reuse, RZ, P3 ;  /* 0x000000ff0300720c */ /* 0x040fe40001fa4270 */
[----:B------:R-:W-:-:S11]  /*5c40*/  ISETP.GT.AND P3, PT, R3, 0x8, P3 ;  /* 0x000000080300780c */ /* 0x000fd60001f64270 */
[----:B0-----:R-:W-:Y:S02]  /*5c50*/  @P5 IMAD.MOV.U32 R4, RZ, RZ, R6 ;  /* 0x000000ffff045224 */ /* 0x001fe400078e0006 */
[----:B------:R-:W-:-:S05]  /*5c60*/  @P5 IMAD.MOV.U32 R5, RZ, RZ, R7 ;  /* 0x000000ffff055224 */ /* 0x000fca00078e0007 */
[----:B------:R0:W-:Y:S01]  /*5c70*/  @P5 STG.E.U16 desc[UR38][R4.64+0xe0], R80 ;  /* 0x0000e05004005986 */ /* 0x0001e2000c101526 */
[C---:B------:R-:W-:Y:S02]  /*5c80*/  ISETP.GT.AND P5, PT, R3.reuse, RZ, P0 ;  /* 0x000000ff0300720c */ /* 0x040fe400007a4270 */
[----:B------:R-:W-:Y:S01]  /*5c90*/  ISETP.GT.AND P0, PT, R3, 0x8, P0 ;  /* 0x000000080300780c */ /* 0x000fe20000704270 */
[----:B0-----:R-:W-:Y:S02]  /*5ca0*/  @P4 IMAD.MOV.U32 R4, RZ, RZ, R6 ;  /* 0x000000ffff044224 */ /* 0x001fe400078e0006 */
[----:B------:R-:W-:-:S05]  /*5cb0*/  @P4 IMAD.MOV.U32 R5, RZ, RZ, R7 ;  /* 0x000000ffff054224 */ /* 0x000fca00078e0007 */
[----:B------:R0:W-:Y:S01]  /*5cc0*/  @P4 STG.E.U16 desc[UR38][R4.64+0xe2], R81 ;  /* 0x0000e25104004986 */ /* 0x0001e2000c101526 */
[C---:B------:R-:W-:Y:S02]  /*5cd0*/  ISETP.GT.AND P4, PT, R3.reuse, RZ, P1 ;  /* 0x000000ff0300720c */ /* 0x040fe40000f84270 */
[----:B------:R-:W-:Y:S01]  /*5ce0*/  ISETP.GT.AND P1, PT, R3, 0x8, P1 ;  /* 0x000000080300780c */ /* 0x000fe20000f24270 */
[----:B0-----:R-:W-:Y:S02]  /*5cf0*/  @P3 IMAD.MOV.U32 R4, RZ, RZ, R8 ;  /* 0x000000ffff043224 */ /* 0x001fe400078e0008 */
[----:B------:R-:W-:-:S05]  /*5d00*/  @P3 IMAD.MOV.U32 R5, RZ, RZ, R9 ;  /* 0x000000ffff053224 */ /* 0x000fca00078e0009 */
[----:B------:R0:W-:Y:S02]  /*5d10*/  @P3 STG.E.U16 desc[UR38][R4.64+0xe0], R82 ;  /* 0x0000e05204003986 */ /* 0x0001e4000c101526 */
[----:B0-----:R-:W-:Y:S02]  /*5d20*/  @P2 IMAD.MOV.U32 R4, RZ, RZ, R8 ;  /* 0x000000ffff042224 */ /* 0x001fe400078e0008 */
[----:B------:R-:W-:-:S05]  /*5d30*/  @P2 IMAD.MOV.U32 R5, RZ, RZ, R9 ;  /* 0x000000ffff052224 */ /* 0x000fca00078e0009 */
[----:B------:R0:W-:Y:S02]  /*5d40*/  @P2 STG.E.U16 desc[UR38][R4.64+0xe2], R83 ;  /* 0x0000e25304002986 */ /* 0x0001e4000c101526 */
[----:B0-----:R-:W-:Y:S02]  /*5d50*/  @P4 IMAD.MOV.U32 R4, RZ, RZ, R6 ;  /* 0x000000ffff044224 */ /* 0x001fe400078e0006 */
[----:B------:R-:W-:-:S05]  /*5d60*/  @P4 IMAD.MOV.U32 R5, RZ, RZ, R7 ;  /* 0x000000ffff054224 */ /* 0x000fca00078e0007 */
[----:B------:R0:W-:Y:S04]  /*5d70*/  @P4 STG.E.U16 desc[UR38][R4.64+0xf0], R84 ;  /* 0x0000f05404004986 */ /* 0x0001e8000c101526 */
[----:B------:R1:W-:Y:S01]  /*5d80*/  @P5 STG.E.U16 desc[UR38][R6.64+0xf2], R85 ;  /* 0x0000f25506005986 */ /* 0x0003e2000c101526 */
[----:B0-----:R-:W-:Y:S02]  /*5d90*/  @P1 IMAD.MOV.U32 R4, RZ, RZ, R8 ;  /* 0x000000ffff041224 */ /* 0x001fe400078e0008 */
[----:B------:R-:W-:-:S05]  /*5da0*/  @P1 IMAD.MOV.U32 R5, RZ, RZ, R9 ;  /* 0x000000ffff051224 */ /* 0x000fca00078e0009 */
[----:B------:R1:W-:Y:S04]  /*5db0*/  @P1 STG.E.U16 desc[UR38][R4.64+0xf0], R86 ;  /* 0x0000f05604001986 */ /* 0x0003e8000c101526 */
[----:B------:R1:W-:Y:S02]  /*5dc0*/  @P0 STG.E.U16 desc[UR38][R8.64+0xf2], R87 ;  /* 0x0000f25708000986 */ /* 0x0003e4000c101526 */
.L_x_154:
[----:B------:R-:W-:Y:S05]  /*5dd0*/  BSYNC B0 ;  /* 0x0000000000007941 */ /* 0x000fea0003800000 */
.L_x_28:
[----:B------:R-:W-:Y:S01]  /*5de0*/  IADD3 R16, P0, R16, UR36, RZ ;  /* 0x0000002410107c10 */ /* 0x000fe2000ff1e0ff */
[----:B------:R-:W-:Y:S01]  /*5df0*/  ULDC.64 UR4, c[0x0][0x650] ;  /* 0x0001940000047ab9 */ /* 0x000fe20000000a00 */
[----:B------:R-:W-:Y:S01]  /*5e00*/  PRMT R3, RZ, 0x7610, R3 ;  /* 0x00007610ff037816 */ /* 0x000fe20000000003 */
[----:B------:R-:W-:Y:S01]  /*5e10*/  IMAD.MOV.U32 R100, RZ, RZ, -0x1 ;  /* 0xffffffffff647424 */ /* 0x000fe200078e00ff */
[----:B------:R-:W-:Y:S01]  /*5e20*/  IADD3.X R17, R17, UR42, RZ, P0, !PT ;  /* 0x0000002a11117c10 */ /* 0x000fe200087fe4ff */
[----:B------:R-:W-:Y:S01]  /*5e30*/  IMAD.MOV.U32 R99, RZ, RZ, -0x1 ;  /* 0xffffffffff637424 */ /* 0x000fe200078e00ff */
[----:B------:R-:W-:-:S04]  /*5e40*/  ISETP.GE.U32.AND P0, PT, R16, UR4, PT ;  /* 0x0000000410007c0c */ /* 0x000fc8000bf06070 */
[----:B------:R-:W-:-:S13]  /*5e50*/  ISETP.GE.U32.AND.EX P0, PT, R17, UR5, PT, P0 ;  /* 0x0000000511007c0c */ /* 0x000fda000bf06100 */
[----:B------:R-:W-:Y:S05]  /*5e60*/  @P0 BRA `(.L_x_155) ;  /* 0x00000004004c0947 */ /* 0x000fea0003800000 */
[----:B------:R-:W0:Y:S01]  /*5e70*/  LDC.64 R10, c[0x0][0x628] ;  /* 0x00018a00ff0a7b82 */ /* 0x000e220000000a00 */
[----:B---3--:R-:W3:Y:S01]  /*5e80*/  S2R R12, SR_CTAID.X ;  /* 0x00000000000c7919 */ /* 0x008ee20000002500 */
[----:B-12-4-:R-:W-:Y:S02]  /*5e90*/  IMAD.MOV.U32 R8, RZ, RZ, R16 ;  /* 0x000000ffff087224 */ /* 0x016fe400078e0010 */
[----:B------:R-:W-:Y:S01]  /*5ea0*/  IMAD.MOV.U32 R9, RZ, RZ, R17 ;  /* 0x000000ffff097224 */ /* 0x000fe200078e0011 */
[----:B------:R-:W1:Y:S03]  /*5eb0*/  S2R R20, SR_CTAID.Y ;  /* 0x0000000000147919 */ /* 0x000e660000002600 */
[----:B------:R-:W2:Y:S08]  /*5ec0*/  LDC R0, c[0x0][0x630] ;  /* 0x00018c00ff007b82 */ /* 0x000eb00000000800 */
[----:B------:R-:W4:Y:S01]  /*5ed0*/  LDC.64 R14, c[0x0][0x620] ;  /* 0x00018800ff0e7b82 */ /* 0x000f220000000a00 */
[----:B0-----:R-:W-:-:S04]  /*5ee0*/  ISETP.NE.U32.AND P0, PT, R10, RZ, PT ;  /* 0x000000ff0a00720c */ /* 0x001fc80003f05070 */
[----:B------:R-:W-:-:S13]  /*5ef0*/  ISETP.NE.AND.EX P0, PT, R11, RZ, PT, P0 ;  /* 0x000000ff0b00720c */ /* 0x000fda0003f05300 */
[----:B-1234-:R-:W-:Y:S05]  /*5f00*/  @!P0 BRA `(.L_x_156) ;  /* 0x0000000000288947 */ /* 0x01efea0003800000 */
        /* <DEDUP_REMOVED lines=10> */
.L_x_156:
[-CC-:B------:R-:W-:Y:S01]  /*5fb0*/  SHF.R.U64 R99, R8, R0.reuse, R9.reuse ;  /* 0x0000000008637219 */ /* 0x180fe20000001209 */
[----:B------:R-:W0:Y:S01]  /*5fc0*/  LDC.64 R26, c[0x0][0x640] ;  /* 0x00019000ff1a7b82 */ /* 0x000e220000000a00 */
[----:B------:R-:W-:Y:S01]  /*5fd0*/  SHF.R.U32.HI R0, RZ, R0, R9 ;  /* 0x00000000ff007219 */ /* 0x000fe20000011609 */
[----:B------:R-:W-:Y:S01]  /*5fe0*/  ULDC UR4, c[0x0][0x150] ;  /* 0x0000540000047ab9 */ /* 0x000fe20000000800 */
[----:B------:R-:W-:Y:S02]  /*5ff0*/  IADD3 R3, P0, RZ, -R99, RZ ;  /* 0x80000063ff037210 */ /* 0x000fe40007f1e0ff */
[----:B------:R-:W-:-:S03]  /*6000*/  I2FP.F32.U32 R7, R12 ;  /* 0x0000000c00077245 */ /* 0x000fc60000201000 */
[----:B------:R-:W1:Y:S01]  /*6010*/  LDC R6, c[0x0][0x618] ;  /* 0x00018600ff067b82 */ /* 0x000e620000000800 */
[----:B------:R-:W-:Y:S02]  /*6020*/  IMAD.X R5, RZ, RZ, ~R0, P0 ;  /* 0x000000ffff057224 */ /* 0x000fe400000e0e00 */
[----:B------:R-:W-:Y:S01]  /*6030*/  FMUL R7, R7, UR4 ;  /* 0x0000000407077c20 */ /* 0x000fe20008400000 */
[----:B------:R-:W-:Y:S01]  /*6040*/  ULDC UR4, c[0x0][0x154] ;  /* 0x0000550000047ab9 */ /* 0x000fe20000000800 */
[-C--:B------:R-:W-:Y:S02]  /*6050*/  IMAD R0, R5, R14.reuse, RZ ;  /* 0x0000000e05007224 */ /* 0x080fe400078e02ff */
[C---:B------:R-:W-:Y:S01]  /*6060*/  IMAD.WIDE.U32 R4, R3.reuse, R14, R16 ;  /* 0x0000000e03047225 */ /* 0x040fe200078e0010 */
[----:B------:R-:W2:Y:S01]  /*6070*/  LDC R8, c[0x0][0x608] ;  /* 0x00018200ff087b82 */ /* 0x000ea20000000800 */
[----:B------:R-:W3:Y:S02]  /*6080*/  F2I.U32.TRUNC.NTZ R7, R7 ;  /* 0x0000000700077305 */ /* 0x000ee4000020f000 */
[----:B------:R-:W-:Y:S01]  /*6090*/  IMAD R3, R3, R15, R0 ;  /* 0x0000000f03037224 */ /* 0x000fe200078e0200 */
[----:B------:R-:W-:-:S03]  /*60a0*/  I2FP.F32.U32 R0, R20 ;  /* 0x0000001400007245 */ /* 0x000fc60000201000 */
[----:B------:R-:W-:Y:S01]  /*60b0*/  IMAD.IADD R3, R5, 0x1, R3 ;  /* 0x0000000105037824 */ /* 0x000fe200078e0203 */
[----:B------:R-:W4:Y:S01]  /*60c0*/  LDC R11, c[0x0][0x658] ;  /* 0x00019600ff0b7b82 */ /* 0x000f220000000800 */
[----:B0-----:R-:W-:-:S04]  /*60d0*/  ISETP.NE.U32.AND P0, PT, R26, RZ, PT ;  /* 0x000000ff1a00720c */ /* 0x001fc80003f05070 */
[----:B------:R-:W-:-:S03]  /*60e0*/  ISETP.NE.AND.EX P0, PT, R27, RZ, PT, P0 ;  /* 0x000000ff1b00720c */ /* 0x000fc60003f05300 */
[----:B------:R-:W0:Y:S01]  /*60f0*/  LDC R9, c[0x0][0x144] ;  /* 0x00005100ff097b82 */ /* 0x000e220000000800 */
[-C--:B-1----:R-:W-:Y:S01]  /*6100*/  SHF.R.U64 R10, R4, R6.reuse, R3 ;  /* 0x00000006040a7219 */ /* 0x082fe20000001203 */
[----:B---3--:R-:W-:Y:S01]  /*6110*/  IMAD.MOV R7, RZ, RZ, -R7 ;  /* 0x000000ffff077224 */ /* 0x008fe200078e0a07 */
[----:B------:R-:W-:Y:S01]  /*6120*/  SHF.R.U32.HI R3, RZ, R6, R3 ;  /* 0x00000006ff037219 */ /* 0x000fe20000011603 */
[----:B------:R-:W-:-:S04]  /*6130*/  FMUL R6, R0, UR4 ;  /* 0x0000000400067c20 */ /* 0x000fc80008400000 */
[----:B------:R-:W1:Y:S01]  /*6140*/  LDC R21, c[0x0][0x148] ;  /* 0x00005200ff157b82 */ /* 0x000e620000000800 */
[----:B------:R3:W0:Y:S01]  /*6150*/  F2I.U32.TRUNC.NTZ R14, R6 ;  /* 0x00000006000e7305 */ /* 0x000622000020f000 */
[-CC-:B--2---:R-:W-:Y:S02]  /*6160*/  SHF.R.U64 R13, R10, R8.reuse, R3.reuse ;  /* 0x000000080a0d7219 */ /* 0x184fe40000001203 */
[----:B------:R-:W-:-:S04]  /*6170*/  SHF.R.U32.HI R0, RZ, R8, R3 ;  /* 0x00000008ff007219 */ /* 0x000fc80000011603 */
[----:B-----5:R-:W2:Y:S01]  /*6180*/  LDC R24, c[0x0][0x648] ;  /* 0x00019200ff187b82 */ /* 0x020ea20000000800 */
[-CC-:B----4-:R-:W-:Y:S02]  /*6190*/  SHF.R.U64 R15, R13, R11.reuse, R0.reuse ;  /* 0x0000000b0d0f7219 */ /* 0x190fe40000001200 */
[----:B------:R-:W-:-:S03]  /*61a0*/  SHF.R.U32.HI R5, RZ, R11, R0 ;  /* 0x0000000bff057219 */ /* 0x000fc60000011600 */
[----:B------:R-:W-:Y:S02]  /*61b0*/  IMAD.MOV.U32 R4, RZ, RZ, R15 ;  /* 0x000000ffff047224 */ /* 0x000fe400078e000f */
[----:B------:R-:W4:Y:S01]  /*61c0*/  LDC R28, c[0x0][0x638] ;  /* 0x00018e00ff1c7b82 */ /* 0x000f220000000800 */
[----:B0-----:R-:W-:-:S07]  /*61d0*/  IMAD R25, R9, R7, R12 ;  /* 0x0000000709197224 */ /* 0x001fce00078e020c */
[----:B------:R-:W0:Y:S08]  /*61e0*/  LDC R29, c[0x0][0x610] ;  /* 0x00018400ff1d7b82 */ /* 0x000e300000000800 */
[----:B------:R-:W0:Y:S01]  /*61f0*/  LDC R30, c[0x0][0x600] ;  /* 0x00018000ff1e7b82 */ /* 0x000e220000000800 */
[----:B-123--:R-:W-:Y:S05]  /*6200*/  @!P0 BRA `(.L_x_157) ;  /* 0x0000000000288947 */ /* 0x00efea0003800000 */
        /* <DEDUP_REMOVED lines=10> */
.L_x_157:
[----:B------:R-:W-:Y:S01]  /*62b0*/  ISETP.NE.AND P0, PT, R2, 0x1, PT ;  /* 0x000000010200780c */ /* 0x000fe20003f05270 */
[----:B------:R-:W-:Y:S01]  /*62c0*/  IMAD.MOV R14, RZ, RZ, -R14 ;  /* 0x000000ffff0e7224 */ /* 0x000fe200078e0a0e */
[----:B------:R-:W-:Y:S02]  /*62d0*/  SHF.R.U64 R0, R4, R24, R5 ;  /* 0x0000001804007219 */ /* 0x000fe40000001205 */
[----:B------:R-:W-:Y:S02]  /*62e0*/  LOP3.LUT R3, R13, R96, RZ, 0xc0, !PT ;  /* 0x000000600d037212 */ /* 0x000fe400078ec0ff */
[----:B------:R-:W-:Y:S01]  /*62f0*/  LOP3.LUT R10, R10, R95, RZ, 0xc0, !PT ;  /* 0x0000005f0a0a7212 */ /* 0x000fe200078ec0ff */
[----:B------:R-:W-:Y:S02]  /*6300*/  IMAD.MOV R4, RZ, RZ, -R0 ;  /* 0x000000ffff047224 */ /* 0x000fe400078e0a00 */
[----:B------:R-:W-:Y:S02]  /*6310*/  IMAD R0, R90, R0, R3 ;  /* 0x000000005a007224 */ /* 0x000fe400078e0203 */
[----:B----4-:R-:W-:-:S02]  /*6320*/  IMAD R3, R4, R28, R15 ;  /* 0x0000001c04037224 */ /* 0x010fc400078e020f */
[----:B------:R-:W-:Y:S02]  /*6330*/  @P0 IMAD R25, R21, R14, R20 ;  /* 0x0000000e15190224 */ /* 0x000fe400078e0214 */
[----:B0-----:R-:W-:Y:S02]  /*6340*/  IMAD R5, R3, R30, R10 ;  /* 0x0000001e03057224 */ /* 0x001fe400078e020a */
[----:B------:R-:W-:Y:S02]  /*6350*/  IMAD R0, R0, R29, R25 ;  /* 0x0000001d00007224 */ /* 0x000fe400078e0219 */
[----:B------:R-:W-:-:S03]  /*6360*/  IMAD.MOV.U32 R4, RZ, RZ, 0x1 ;  /* 0x00000001ff047424 */ /* 0x000fc600078e00ff */
[----:B------:R-:W-:Y:S02]  /*6370*/  SEL R100, R5, R0, !P0 ;  /* 0x0000000005647207 */ /* 0x000fe40004000000 */
[----:B------:R-:W-:Y:S02]  /*6380*/  PRMT R3, R4, 0x7610, R3 ;  /* 0x0000761004037816 */ /* 0x000fe40000000003 */
[----:B------:R-:W-:-:S07]  /*6390*/  SEL R0, R0, R5, !P0 ;  /* 0x0000000500007207 */ /* 0x000fce0004000000 */
.L_x_155:
[----:B------:R-:W-:Y:S01]  /*63a0*/  UIADD3 UR41, UR43, UR41, URZ ;  /* 0x000000292b297290 */ /* 0x000fe2000fffe03f */
[----:B------:R-:W-:Y:S01]  /*63b0*/  LOP3.LUT P0, RZ, R3, 0xff, RZ, 0xc0, !PT ;  /* 0x000000ff03ff7812 */ /* 0x000fe2000780c0ff */
[----:B------:R-:W-:Y:S02]  /*63c0*/  IMAD.MOV.U32 R101, RZ, RZ, R0 ;  /* 0x000000ffff657224 */ /* 0x000fe400078e0000 */
[----:B------:R-:W-:Y:S02]  /*63d0*/  USHF.R.U32.HI UR4, URZ, 0x1, UR41 ;  /* 0x000000013f047899 */ /* 0x000fe40008011629 */
[----:B------:R-:W-:Y:S02]  /*63e0*/  UISETP.GT.U32.AND UP1, UPT, UR41, 0x1, UPT ;  /* 0x000000012900788c */ /* 0x000fe4000bf24070 */
[----:B------:R-:W-:Y:S02]  /*63f0*/  ULOP3.LUT UR4, UR4, 0x1, URZ, 0xc0, !UPT ;  /* 0x0000000104047892 */ /* 0x000fe4000f8ec03f */
[----:B------:R-:W-:-:S02]  /*6400*/  UISETP.LT.U32.AND UP1, UPT, UR43, 0x2, UP1 ;  /* 0x000000022b00788c */ /* 0x000fc40008f21070 */
[----:B------:R-:W-:Y:S02]  /*6410*/  UISETP.NE.U32.AND UP0, UPT, UR4, 0x1, UPT ;  /* 0x000000010400788c */ /* 0x000fe4000bf05070 */
[----:B------:R-:W-:Y:S02]  /*6420*/  USEL UR5, URZ, 0x1, !UP1 ;  /* 0x000000013f057887 */ /* 0x000fe4000c800000 */
[----:B------:R-:W-:Y:S02]  /*6430*/  UISETP.GT.U32.AND UP0, UPT, UR43, 0x1, !UP0 ;  /* 0x000000012b00788c */ /* 0x000fe4000c704070 */
[----:B------:R-:W-:Y:S02]  /*6440*/  ULOP3.LUT UR41, UR41, 0x1, URZ, 0xc0, !UPT ;  /* 0x0000000129297892 */ /* 0x000fe4000f8ec03f */
[----:B------:R-:W-:-:S04]  /*6450*/  USEL UR4, URZ, 0x1, !UP0 ;  /* 0x000000013f047887 */ /* 0x000fc8000c000000 */
[----:B------:R-:W-:Y:S01]  /*6460*/  ULOP3.LUT UR40, UR4, UR40, UR5, 0x96, !UPT ;  /* 0x0000002804287292 */ /* 0x000fe2000f8e9605 */
[----:B------:R-:W-:Y:S11]  /*6470*/  @P0 BRA `(.L_x_158) ;  /* 0xffffffac00400947 */ /* 0x000ff6000383ffff */
[----:B------:R-:W-:Y:S05]  /*6480*/  EXIT ;  /* 0x000000000000794d */ /* 0x000fea0003800000 */
.L_x_3:
        /* <DEDUP_REMOVED lines=26> */
.L_x_160:
[--C-:B------:R-:W-:Y:S01]  /*6630*/  SHF.R.U64 R14, R12, R20, R13.reuse ;  /* 0x000000140c0e7219 */ /* 0x100fe2000000120d */
[----:B------:R-:W0:Y:S01]  /*6640*/  LDC R24, c[0x0][0x618] ;  /* 0x00018600ff187b82 */ /* 0x000e220000000800 */
[----:B------:R-:W-:Y:S01]  /*6650*/  I2FP.F32.U32 R8, R6 ;  /* 0x0000000600087245 */ /* 0x000fe20000201000 */
[----:B------:R-:W-:Y:S01]  /*6660*/  ULDC UR4, c[0x0][0x150] ;  /* 0x0000540000047ab9 */ /* 0x000fe20000000800 */
[----:B------:R-:W-:Y:S02]  /*6670*/  SHF.R.U32.HI R7, RZ, R20, R13 ;  /* 0x00000014ff077219 */ /* 0x000fe4000001160d */
[----:B------:R-:W-:Y:S01]  /*6680*/  IADD3 R11, P0, RZ, -R14, RZ ;  /* 0x8000000eff0b7210 */ /* 0x000fe20007f1e0ff */
[----:B------:R-:W-:Y:S01]  /*6690*/  FMUL R13, R8, UR4 ;  /* 0x00000004080d7c20 */ /* 0x000fe20008400000 */
[----:B------:R-:W-:Y:S01]  /*66a0*/  ULDC UR4, c[0x0][0x154] ;  /* 0x0000550000047ab9 */ /* 0x000fe20000000800 */
[----:B------:R-:W1:Y:S02]  /*66b0*/  LDC.64 R26, c[0x0][0x640] ;  /* 0x00019000ff1a7b82 */ /* 0x000e640000000a00 */
[----:B------:R-:W-:-:S02]  /*66c0*/  IMAD.X R7, RZ, RZ, ~R7, P0 ;  /* 0x000000ffff077224 */ /* 0x000fc400000e0e07 */
[----:B------:R-:W2:Y:S01]  /*66d0*/  F2I.U32.TRUNC.NTZ R13, R13 ;  /* 0x0000000d000d7305 */ /* 0x000ea2000020f000 */
[----:B------:R-:W-:-:S03]  /*66e0*/  IMAD.WIDE.U32 R8, R11, R22, R16 ;  /* 0x000000160b087225 */ /* 0x000fc600078e0010 */
[----:B------:R-:W3:Y:S01]  /*66f0*/  LDC R15, c[0x0][0x144] ;  /* 0x00005100ff0f7b82 */ /* 0x000ee20000000800 */
[----:B------:R-:W-:-:S04]  /*6700*/  IMAD R10, R7, R22, RZ ;  /* 0x00000016070a7224 */ /* 0x000fc800078e02ff */
[----:B------:R-:W-:Y:S02]  /*6710*/  IMAD R7, R11, R23, R10 ;  /* 0x000000170b077224 */ /* 0x000fe400078e020a */
[----:B------:R-:W-:Y:S01]  /*6720*/  IMAD.MOV.U32 R10, RZ, RZ, -0x1 ;  /* 0xffffffffff0a7424 */ /* 0x000fe200078e00ff */
[----:B------:R-:W4:Y:S01]  /*6730*/  LDC R20, c[0x0][0x608] ;  /* 0x00018200ff147b82 */ /* 0x000f220000000800 */
[----:B------:R-:W-:Y:S01]  /*6740*/  IMAD.IADD R7, R9, 0x1, R7 ;  /* 0x0000000109077824 */ /* 0x000fe200078e0207 */
[----:B------:R-:W-:-:S04]  /*6750*/  I2FP.F32.U32 R9, R3 ;  /* 0x0000000300097245 */ /* 0x000fc80000201000 */
[-C--:B0-----:R-:W-:Y:S01]  /*6760*/  SHF.R.U64 R12, R8, R24.reuse, R7 ;  /* 0x00000018080c7219 */ /* 0x081fe20000001207 */
[----:B--2---:R-:W-:Y:S01]  /*6770*/  IMAD.MOV R8, RZ, RZ, -R13 ;  /* 0x000000ffff087224 */ /* 0x004fe200078e0a0d */
[----:B------:R-:W0:Y:S01]  /*6780*/  LDC R11, c[0x0][0x658] ;  /* 0x00019600ff0b7b82 */ /* 0x000e220000000800 */
[----:B-1----:R-:W-:Y:S01]  /*6790*/  ISETP.NE.U32.AND P0, PT, R26, RZ, PT ;  /* 0x000000ff1a00720c */ /* 0x002fe20003f05070 */
[----:B------:R-:W-:Y:S01]  /*67a0*/  FMUL R9, R9, UR4 ;  /* 0x0000000409097c20 */ /* 0x000fe20008400000 */
[----:B------:R-:W-:Y:S02]  /*67b0*/  SHF.R.U32.HI R7, RZ, R24, R7 ;  /* 0x00000018ff077219 */ /* 0x000fe40000011607 */
[----:B------:R-:W-:-:S03]  /*67c0*/  ISETP.NE.AND.EX P0, PT, R27, RZ, PT, P0 ;  /* 0x000000ff1b00720c */ /* 0x000fc60003f05300 */
[----:B------:R-:W1:Y:S01]  /*67d0*/  LDC R22, c[0x0][0x148] ;  /* 0x00005200ff167b82 */ /* 0x000e620000000800 */
[----:B---3--:R-:W-:Y:S02]  /*67e0*/  IMAD R23, R15, R8, R6 ;  /* 0x000000080f177224 */ /* 0x008fe400078e0206 */
[----:B------:R-:W-:-:S05]  /*67f0*/  IMAD.MOV.U32 R8, RZ, RZ, 0x1 ;  /* 0x00000001ff087424 */ /* 0x000fca00078e00ff */
[----:B------:R-:W2:Y:S01]  /*6800*/  LDC R21, c[0x0][0x600] ;  /* 0x00018000ff157b82 */ /* 0x000ea20000000800 */
[-CC-:B----4-:R-:W-:Y:S02]  /*6810*/  SHF.R.U64 R15, R12, R20.reuse, R7.reuse ;  /* 0x000000140c0f7219 */ /* 0x190fe40000001207 */
[----:B------:R-:W-:Y:S02]  /*6820*/  SHF.R.U32.HI R6, RZ, R20, R7 ;  /* 0x00000014ff067219 */ /* 0x000fe40000011607 */
[----:B------:R3:W4:Y:S03]  /*6830*/  F2I.U32.TRUNC.NTZ R20, R9 ;  /* 0x0000000900147305 */ /* 0x000726000020f000 */
[----:B------:R-:W1:Y:S01]  /*6840*/  LDC R25, c[0x0][0x648] ;  /* 0x00019200ff197b82 */ /* 0x000e620000000800 */
[-C--:B0-----:R-:W-:Y:S02]  /*6850*/  SHF.R.U64 R19, R15, R11.reuse, R6 ;  /* 0x0000000b0f137219 */ /* 0x081fe40000001206 */
[----:B------:R-:W-:-:S02]  /*6860*/  SHF.L.U32 R10, R10, R11, RZ ;  /* 0x0000000b0a0a7219 */ /* 0x000fc400000006ff */
[-C--:B------:R-:W-:Y:S01]  /*6870*/  SHF.R.U32.HI R7, RZ, R11.reuse, R6 ;  /* 0x0000000bff077219 */ /* 0x080fe20000011606 */
[----:B------:R-:W-:Y:S01]  /*6880*/  IMAD.MOV.U32 R6, RZ, RZ, R19 ;  /* 0x000000ffff067224 */ /* 0x000fe200078e0013 */
[----:B------:R-:W-:Y:S01]  /*6890*/  SHF.L.U32 R24, R8, R11, RZ ;  /* 0x0000000b08187219 */ /* 0x000fe200000006ff */
[----:B------:R-:W0:Y:S01]  /*68a0*/  LDC R28, c[0x0][0x638] ;  /* 0x00018e00ff1c7b82 */ /* 0x000e220000000800 */
[----:B------:R-:W-:-:S07]  /*68b0*/  LOP3.LUT R30, RZ, R10, RZ, 0x33, !PT ;  /* 0x0000000aff1e7212 */ /* 0x000fce00078e33ff */
[----:B------:R-:W0:Y:S01]  /*68c0*/  LDC R29, c[0x0][0x610] ;  /* 0x00018400ff1d7b82 */ /* 0x000e220000000800 */
[----:B---34-:R-:W-:Y:S05]  /*68d0*/  @!P0 BRA `(.L_x_161) ;  /* 0x0000000000288947 */ /* 0x018fea0003800000 */
[----:B------:R-:W3:Y:S02]  /*68e0*/  LDC R6, c[0x0][0x64c] ;  /* 0x00019300ff067b82 */ /* 0x000ee40000000800 */
[----:B---3--:R-:W-:-:S05]  /*68f0*/  IADD3 R11, P0, R19, R6, RZ ;  /* 0x00000006130b7210 */ /* 0x008fca0007f1e0ff */
        /* <DEDUP_REMOVED lines=8> */
.L_x_161:
[----:B------:R-:W-:Y:S01]  /*6980*/  ISETP.NE.AND P0, PT, R2, 0x1, PT ;  /* 0x000000010200780c */ /* 0x000fe20003f05270 */
[----:B--2---:R-:W-:Y:S01]  /*6990*/  VIADD R9, R21, 0xffffffff ;  /* 0xffffffff15097836 */ /* 0x004fe20000000000 */
[----:B-1----:R-:W-:Y:S01]  /*69a0*/  SHF.R.U64 R7, R6, R25, R7 ;  /* 0x0000001906077219 */ /* 0x002fe20000001207 */
[----:B------:R-:W-:Y:S01]  /*69b0*/  IMAD.MOV R20, RZ, RZ, -R20 ;  /* 0x000000ffff147224 */ /* 0x000fe200078e0a14 */
[----:B------:R-:W-:Y:S02]  /*69c0*/  LOP3.LUT R6, R15, R30, RZ, 0xc0, !PT ;  /* 0x0000001e0f067212 */ /* 0x000fe400078ec0ff */
[----:B------:R-:W-:Y:S01]  /*69d0*/  LOP3.LUT R12, R12, R9, RZ, 0xc0, !PT ;  /* 0x000000090c0c7212 */ /* 0x000fe200078ec0ff */
[----:B------:R-:W-:Y:S02]  /*69e0*/  IMAD.MOV R8, RZ, RZ, -R7 ;  /* 0x000000ffff087224 */ /* 0x000fe400078e0a07 */
[----:B------:R-:W-:Y:S02]  /*69f0*/  IMAD R6, R24, R7, R6 ;  /* 0x0000000718067224 */ /* 0x000fe400078e0206 */
[----:B------:R-:W-:-:S02]  /*6a00*/  IMAD.MOV.U32 R9, RZ, RZ, 0x1 ;  /* 0x00000001ff097424 */ /* 0x000fc400078e00ff */
[----:B------:R-:W-:Y:S02]  /*6a10*/  @P0 IMAD R23, R22, R20, R3 ;  /* 0x0000001416170224 */ /* 0x000fe400078e0203 */
[----:B0-----:R-:W-:Y:S02]  /*6a20*/  IMAD R3, R8, R28, R19 ;  /* 0x0000001c08037224 */ /* 0x001fe400078e0213 */
[----:B------:R-:W-:Y:S02]  /*6a30*/  IMAD R13, R6, R29, R23 ;  /* 0x0000001d060d7224 */ /* 0x000fe400078e0217 */
[----:B------:R-:W-:Y:S02]  /*6a40*/  IMAD R6, R3, R21, R12 ;  /* 0x0000001503067224 */ /* 0x000fe400078e020c */
[----:B------:R-:W-:-:S03]  /*6a50*/  IMAD.MOV.U32 R8, RZ, RZ, R14 ;  /* 0x000000ffff087224 */ /* 0x000fc600078e000e */
[----:B------:R-:W-:Y:S02]  /*6a60*/  SEL R20, R6, R13, !P0 ;  /* 0x0000000d06147207 */ /* 0x000fe40004000000 */
[----:B------:R-:W-:-:S07]  /*6a70*/  SEL R13, R13, R6, !P0 ;  /* 0x000000060d0d7207 */ /* 0x000fce0004000000 */
.L_x_159:
[----:B------:R-:W-:-:S08]  /*6a80*/  NOP ;  /* 0x0000000000007918 */ /* 0x000fd00000000000 */
[----:B------:R-:W0:-:S00]  /*6a90*/  USETMAXREG.DEALLOC.CTAPOOL 0x28 ;  /* 0x00000028000079c8 */ /* 0x000e0000080e0500 */
[----:B0-----:R-:W-:-:S13]  /*6aa0*/  ISETP.NE.AND P0, PT, R0, RZ, PT ;  /* 0x000000ff0000720c */ /* 0x001fda0003f05270 */
[----:B------:R-:W-:Y:S05]  /*6ab0*/  @P0 EXIT ;  /* 0x000000000000094d */ /* 0x000fea0003800000 */
[----:B------:R-:W-:Y:S01]  /*6ac0*/  LOP3.LUT P0, RZ, R9, 0xff, RZ, 0xc0, !PT ;  /* 0x000000ff09ff7812 */ /* 0x000fe2000780c0ff */
[----:B------:R-:W-:Y:S02]  /*6ad0*/  IMAD.MOV.U32 R0, RZ, RZ, 0x1 ;  /* 0x00000001ff007424 */ /* 0x000fe400078e00ff */
[----:B------:R-:W-:-:S10]  /*6ae0*/  IMAD.MOV.U32 R3, RZ, RZ, RZ ;  /* 0x000000ffff037224 */ /* 0x000fd400078e00ff */
[----:B------:R-:W-:Y:S05]  /*6af0*/  @!P0 BRA `(.L_x_162) ;  /* 0x0000000c00448947 */ /* 0x000fea0003800000 */
[----:B------:R-:W0:Y:S01]  /*6b00*/  LDC R0, c[0x0][0x28c] ;  /* 0x0000a300ff007b82 */ /* 0x000e220000000800 */
[----:B------:R-:W-:Y:S01]  /*6b10*/  LOP3.LUT P0, RZ, R4, 0x1f, RZ, 0xc0, !PT ;  /* 0x0000001f04ff7812 */ /* 0x000fe2000780c0ff */
[----:B------:R-:W-:Y:S01]  /*6b20*/  ULDC UR5, c[0x0][0x658] ;  /* 0x0001960000057ab9 */ /* 0x000fe20000000800 */
[----:B------:R-:W-:Y:S01]  /*6b30*/  UMOV UR6, 0xffffffff ;  /* 0xffffffff00067882 */ /* 0x000fe20000000000 */
[----:B------:R-:W-:Y:S01]  /*6b40*/  BSSY B0, `(.L_x_162) ;  /* 0x00000cc000007945 */ /* 0x000fe20003800000 */
[----:B------:R-:W-:Y:S01]  /*6b50*/  USHF.L.U32 UR6, UR6, UR5, URZ ;  /* 0x0000000506067299 */ /* 0x000fe2000800063f */
[C---:B------:R-:W-:Y:S01]  /*6b60*/  ISETP.NE.AND P2, PT, R5.reuse, RZ, PT ;  /* 0x000000ff0500720c */ /* 0x040fe20003f45270 */
[----:B------:R-:W-:Y:S01]  /*6b70*/  IMAD.MOV.U32 R11, RZ, RZ, 0x1 ;  /* 0x00000001ff0b7424 */ /* 0x000fe200078e00ff */
[----:B------:R-:W-:Y:S01]  /*6b80*/  ISETP.NE.OR P0, PT, R5, RZ, !P0 ;  /* 0x000000ff0500720c */ /* 0x000fe20004705670 */
[----:B------:R-:W-:Y:S01]  /*6b90*/  ULDC UR4, c[0x0][0x600] ;  /* 0x0001800000047ab9 */ /* 0x000fe20000000800 */
[----:B------:R-:W-:Y:S01]  /*6ba0*/  LOP3.LUT R19, R18, 0x2, RZ, 0xfc, !PT ;  /* 0x0000000212137812 */ /* 0x000fe200078efcff */
[----:B------:R-:W-:Y:S01]  /*6bb0*/  UMOV UR7, 0x1 ;  /* 0x0000000100077882 */ /* 0x000fe20000000000 */
[----:B------:R-:W-:-:S02]  /*6bc0*/  UIADD3 UR18, UR4, -0x1, URZ ;  /* 0xffffffff04127890 */ /* 0x000fc4000fffe03f */
[----:B------:R-:W-:Y:S02]  /*6bd0*/  USHF.L.U32 UR20, UR7, UR5, URZ ;  /* 0x0000000507147299 */ /* 0x000fe4000800063f */
[----:B------:R-:W-:Y:S01]  /*6be0*/  ULOP3.LUT UR19, URZ, UR6, URZ, 0x33, !UPT ;  /* 0x000000063f137292 */ /* 0x000fe2000f8e333f */
[----:B------:R-:W-:Y:S01]  /*6bf0*/  ULDC.64 UR24, c[0x0][0x198] ;  /* 0x0000660000187ab9 */ /* 0x000fe20000000a00 */
[----:B0-----:R-:W-:-:S05]  /*6c00*/  VIADD R0, R0, 0x3f ;  /* 0x0000003f00007836 */ /* 0x001fca0000000000 */
[----:B------:R-:W-:-:S04]  /*6c10*/  SHF.R.S32.HI R3, RZ, 0x1f, R0 ;  /* 0x0000001fff037819 */ /* 0x000fc80000011400 */
[----:B------:R-:W-:Y:S01]  /*6c20*/  LEA.HI R3, R3, R0, RZ, 0x6 ;  /* 0x0000000003037211 */ /* 0x000fe200078f30ff */
[----:B------:R-:W-:-:S03]  /*6c30*/  IMAD.MOV.U32 R0, RZ, RZ, 0x1 ;  /* 0x00000001ff007424 */ /* 0x000fc600078e00ff */
[----:B------:R-:W-:Y:S01]  /*6c40*/  SHF.R.S32.HI R12, RZ, 0x6, R3 ;  /* 0x00000006ff0c7819 */ /* 0x000fe20000011403 */
[----:B------:R-:W-:-:S04]  /*6c50*/  IMAD.MOV.U32 R3, RZ, RZ, RZ ;  /* 0x000000ffff037224 */ /* 0x000fc800078e00ff */
[----:B------:R-:W-:-:S07]  /*6c60*/  VIADD R10, R12, 0x1 ;  /* 0x000000010c0a7836 */ /* 0x000fce0000000000 */
.L_x_174:
[----:B------:R-:W-:-:S03]  /*6c70*/  UMOV UR4, 0xffffffff ;  /* 0xffffffff00047882 */ /* 0x000fc60000000000 */
[----:B------:R-:W-:Y:S05]  /*6c80*/  BRA.DIV UR4, `(.L_x_163) ;  /* 0x0000000e04847947 */ /* 0x000fea000b800000 */
[----:B------:R-:W-:-:S13]  /*6c90*/  ELECT P6, URZ, PT ;  /* 0x00000000003f782f */ /* 0x000fda00038c0000 */
.L_x_183:
[----:B------:R-:W-:Y:S04]  /*6ca0*/  BSSY B1, `(.L_x_164) ;  /* 0x0000042000017945 */ /* 0x000fe80003800000 */
[----:B------:R-:W-:Y:S05]  /*6cb0*/  @!P6 BRA `(.L_x_165) ;  /* 0x000000040000e947 */ /* 0x000fea0003800000 */
[----:B------:R-:W0:Y:S02]  /*6cc0*/  LDC R4, c[0x0][0x28c] ;  /* 0x0000a300ff047b82 */ /* 0x000e240000000800 */
[----:B0-----:R-:W-:-:S13]  /*6cd0*/  ISETP.GE.AND P1, PT, R4, 0x1, PT ;  /* 0x000000010400780c */ /* 0x001fda0003f26270 */
[----:B------:R-:W-:Y:S05]  /*6ce0*/  @!P1 BRA `(.L_x_165) ;  /* 0x0000000000f49947 */ /* 0x000fea0003800000 */
[----:B------:R-:W-:Y:S02]  /*6cf0*/  IMAD.SHL.U32 R13, R13, 0x80, RZ ;  /* 0x000000800d0d7824 */ /* 0x000fe400078e00ff */
[----:B------:R-:W-:Y:S02]  /*6d00*/  IMAD.SHL.U32 R20, R20, 0x80, RZ ;  /* 0x0000008014147824 */ /* 0x000fe400078e00ff */
[----:B------:R-:W-:Y:S02]  /*6d10*/  IMAD.MOV.U32 R21, RZ, RZ, RZ ;  /* 0x000000ffff157224 */ /* 0x000fe400078e00ff */
[----:B------:R-:W-:Y:S02]  /*6d20*/  IMAD.MOV.U32 R4, RZ, RZ, R10 ;  /* 0x000000ffff047224 */ /* 0x000fe400078e000a */
[----:B------:R-:W-:Y:S02]  /*6d30*/  IMAD.MOV.U32 R5, RZ, RZ, R0 ;  /* 0x000000ffff057224 */ /* 0x000fe400078e0000 */
[----:B------:R-:W-:-:S02]  /*6d40*/  IMAD.MOV.U32 R6, RZ, RZ, R3 ;  /* 0x000000ffff067224 */ /* 0x000fc400078e0003 */
[----:B------:R-:W-:Y:S02]  /*6d50*/  VIADD R22, R13, 0x40 ;  /* 0x000000400d167836 */ /* 0x000fe40000000000 */
[----:B------:R-:W-:-:S07]  /*6d60*/  VIADD R23, R20, 0x40 ;  /* 0x0000004014177836 */ /* 0x000fce0000000000 */
.L_x_169:
[----:B------:R-:W0:Y:S01]  /*6d70*/  S2R R14, SR_CgaCtaId ;  /* 0x00000000000e7919 */ /* 0x000e220000008800 */
[----:B------:R-:W-:Y:S01]  /*6d80*/  MOV R7, 0x400 ;  /* 0x0000040000077802 */ /* 0x000fe20000000f00 */
[----:B------:R-:W1:Y:S03]  /*6d90*/  @!P2 LDC R9, c[0x0][0x500] ;  /* 0x00014000ff09ab82 */ /* 0x000e660000000800 */
[----:B0-----:R-:W-:Y:S02]  /*6da0*/  LEA R15, R14, R7, 0x18 ;  /* 0x000000070e0f7211 */ /* 0x001fe400078ec0ff */
[----:B------:R-:W-:-:S03]  /*6db0*/  SHF.L.U32 R7, R5, 0x1f, RZ ;  /* 0x0000001f05077819 */ /* 0x000fc600000006ff */
[----:B------:R-:W-:-:S04]  /*6dc0*/  IMAD R14, R6, 0x8, R15 ;  /* 0x00000008060e7824 */ /* 0x000fc800078e020f */
[----:B------:R-:W0:Y:S02]  /*6dd0*/  SYNCS.PHASECHK.TRANS64.TRYWAIT P1, [R14+URZ+0x10], R7 ;  /* 0x000010070e0075a7 */ /* 0x000e24000802017f */
[----:B01----:R-:W-:Y:S05]  /*6de0*/  @!P1 BRA `(.L_x_166) ;  /* 0x0000000c004c9947 */ /* 0x003fea0003800000 */
.L_x_184:
[----:B0-----:R-:W-:Y:S01]  /*6df0*/  PRMT R7, R19, 0x9910, RZ ;  /* 0x0000991013077816 */ /* 0x001fe200000000ff */
[----:B------:R0:W-:Y:S03]  /*6e00*/  @!P2 SYNCS.ARRIVE.TRANS64 RZ, [R14+URZ], R9 ;  /* 0x000000090effa9a7 */ /* 0x0001e6000800003f */
[----:B------:R-:W-:-:S13]  /*6e10*/  ISETP.NE.AND P1, PT, R7, 0x2, PT ;  /* 0x000000020700780c */ /* 0x000fda0003f25270 */
[----:B0-----:R-:W-:Y:S05]  /*6e20*/  @P1 BRA `(.L_x_167) ;  /* 0x0000000000041947 */ /* 0x001fea0003800000 */
[----:B------:R-:W-:Y:S01]  /*6e30*/  BPT.TRAP 0x1 ;  /* 0x000000040000795c */ /* 0x000fe20000300000 */
.L_x_167:
[----:B------:R-:W-:Y:S05]  /*6e40*/  @P0 BRA `(.L_x_168) ;  /* 0x0000000000040947 */ /* 0x000fea0003800000 */
[----:B------:R-:W-:Y:S01]  /*6e50*/  BPT.TRAP 0x1 ;  /* 0x000000040000795c */ /* 0x000fe20000300000 */
.L_x_168:
[----:B------:R-:W-:Y:S01]  /*6e60*/  IMAD R15, R6, 0x4000, R15 ;  /* 0x00004000060f7824 */ /* 0x000fe200078e020f */
[----:B------:R-:W-:Y:S01]  /*6e70*/  R2UR UR10, R13 ;  /* 0x000000000d0a72ca */ /* 0x000fe200000e0000 */
[----:B------:R-:W-:Y:S01]  /*6e80*/  UIADD3 UR4, UP0, UR24, 0xf0, URZ ;  /* 0x000000f018047890 */ /* 0x000fe2000ff1e03f */
[----:B------:R-:W-:Y:S01]  /*6e90*/  R2UR UR9, R14 ;  /* 0x000000000e0972ca */ /* 0x000fe200000e0000 */
[----:B------:R-:W-:Y:S01]  /*6ea0*/  VIADD R4, R4, 0xffffffff ;  /* 0xffffffff04047836 */ /* 0x000fe20000000000 */
[----:B------:R-:W-:Y:S01]  /*6eb0*/  R2UR UR13, R15 ;  /* 0x000000000f0d72ca */ /* 0x000fe200000e0000 */
[----:B------:R-:W-:Y:S01]  /*6ec0*/  UIADD3.X UR5, URZ, UR25, URZ, UP0, !UPT ;  /* 0x000000193f057290 */ /* 0x000fe200087fe43f */
[----:B------:R-:W-:Y:S01]  /*6ed0*/  R2UR UR11, R21 ;  /* 0x00000000150b72ca */ /* 0x000fe200000e0000 */
[----:B------:R-:W-:Y:S01]  /*6ee0*/  UIADD3 UR6, UP1, UR24, 0x1f0, URZ ;  /* 0x000001f018067890 */ /* 0x000fe2000ff3e03f */
[----:B------:R-:W-:Y:S01]  /*6ef0*/  R2UR UR12, R8 ;  /* 0x00000000080c72ca */ /* 0x000fe200000e0000 */
[----:B------:R-:W-:Y:S01]  /*6f00*/  UMOV UR14, 0x0 ;  /* 0x00000000000e7882 */ /* 0x000fe20000000000 */
[----:B------:R-:W-:Y:S01]  /*6f10*/  R2UR UR21, R22 ;  /* 0x00000000161572ca */ /* 0x000fe200000e0000 */
[----:B------:R-:W-:Y:S01]  /*6f20*/  UIADD3.X UR7, URZ, UR25, URZ, UP1, !UPT ;  /* 0x000000193f077290 */ /* 0x000fe20008ffe43f */
[----:B------:R-:W-:Y:S01]  /*6f30*/  R2UR UR22, R20 ;  /* 0x00000000141672ca */ /* 0x000fe200000e0000 */
[----:B------:R-:W-:Y:S01]  /*6f40*/  UMOV UR15, 0x10000000 ;  /* 0x10000000000f7882 */ /* 0x000fe20000000000 */
[----:B------:R-:W-:Y:S01]  /*6f50*/  R2UR UR23, R23 ;  /* 0x00000000171772ca */ /* 0x000fe200000e0000 */
[----:B------:R-:W-:Y:S01]  /*6f60*/  VIADD R6, R6, 0x1 ;  /* 0x0000000106067836 */ /* 0x000fe20000000000 */
[----:B------:R-:W-:Y:S01]  /*6f70*/  ISETP.GT.AND P3, PT, R4, 0x1, PT ;  /* 0x000000010400780c */ /* 0x000fe20003f64270 */
[----:B------:R-:W-:Y:S01]  /*6f80*/  UIADD3 UR8, UR13, 0x100, URZ ;  /* 0x000001000d087890 */ /* 0x000fe2000fffe03f */
[----:B------:R-:W-:Y:S01]  /*6f90*/  VIADD R21, R21, 0x40 ;  /* 0x0000004015157836 */ /* 0x000fe20000000000 */
[----:B------:R-:W-:Y:S01]  /*6fa0*/  UIADD3 UR16, UR13, 0x2100, URZ ;  /* 0x000021000d107890 */ /* 0x000fe2000fffe03f */
[----:B------:R-:W-:Y:S01]  /*6fb0*/  ISETP.NE.AND P1, PT, R6, 0x2, PT ;  /* 0x000000020600780c */ /* 0x000fe20003f25270 */
[----:B------:R-:W-:-:S02]  /*6fc0*/  UIADD3 UR17, UR13, 0x8100, URZ ;  /* 0x000081000d117890 */ /* 0x000fc4000fffe03f */
[----:B------:R-:W-:Y:S01]  /*6fd0*/  UIADD3 UR13, UR13, 0xa100, URZ ;  /* 0x0000a1000d0d7890 */ /* 0x000fe2000fffe03f */
[----:B------:R-:W-:Y:S02]  /*6fe0*/  SEL R14, RZ, 0x1, P1 ;  /* 0x00000001ff0e7807 */ /* 0x000fe40000800000 */
[----:B------:R0:W-:Y:S01]  /*6ff0*/  UTMALDG.3D [UR8], [UR4], desc[UR14] ;  /* 0x00000e08040075b4 */ /* 0x0001e20008011000 */
[----:B------:R-:W-:Y:S02]  /*7000*/  SEL R6, R6, RZ, P1 ;  /* 0x000000ff06067207 */ /* 0x000fe40000800000 */
[----:B------:R-:W-:Y:S01]  /*7010*/  LOP3.LUT R5, R5, R14, RZ, 0x3c, !PT ;  /* 0x0000000e05057212 */ /* 0x000fe200078e3cff */
[----:B0-----:R-:W-:Y:S01]  /*7020*/  UMOV UR8, UR16 ;  /* 0x0000001000087c82 */ /* 0x001fe20008000000 */
[----:B------:R-:W-:Y:S02]  /*7030*/  UMOV UR10, UR21 ;  /* 0x00000015000a7c82 */ /* 0x000fe40008000000 */
[----:B------:R0:W-:Y:S02]  /*7040*/  UTMALDG.3D [UR8], [UR4], desc[UR14] ;  /* 0x00000e08040075b4 */ /* 0x0001e40008011000 */
[----:B0-----:R-:W-:Y:S01]  /*7050*/  UMOV UR8, UR17 ;  /* 0x0000001100087c82 */ /* 0x001fe20008000000 */
[----:B------:R-:W-:-:S02]  /*7060*/  UMOV UR10, UR22 ;  /* 0x00000016000a7c82 */ /* 0x000fc40008000000 */
[----:B------:R0:W-:Y:S02]  /*7070*/  UTMALDG.3D [UR8], [UR6], desc[UR14] ;  /* 0x00000e08060075b4 */ /* 0x0001e40008011000 */
[----:B0-----:R-:W-:Y:S01]  /*7080*/  UMOV UR8, UR13 ;  /* 0x0000000d00087c82 */ /* 0x001fe20008000000 */
[----:B------:R-:W-:Y:S02]  /*7090*/  UMOV UR10, UR23 ;  /* 0x00000017000a7c82 */ /* 0x000fe40008000000 */
[----:B------:R0:W-:Y:S02]  /*70a0*/  UTMALDG.3D [UR8], [UR6], desc[UR14] ;  /* 0x00000e08060075b4 */ /* 0x0001e40008011000 */
[----:B0-----:R-:W-:Y:S05]  /*70b0*/  @P3 BRA `(.L_x_169) ;  /* 0xfffffffc002c3947 */ /* 0x001fea000383ffff */
.L_x_165:
[----:B------:R-:W-:Y:S05]  /*70c0*/  BSYNC B1 ;  /* 0x0000000000017941 */ /* 0x000fea0003800000 */
.L_x_164:
[----:B------:R-:W-:Y:S01]  /*70d0*/  LOP3.LUT P3, RZ, R11, 0xff, RZ, 0xc0, !PT ;  /* 0x000000ff0bff7812 */ /* 0x000fe2000786c0ff */
[----:B------:R-:W-:Y:S01]  /*70e0*/  IMAD.IADD R3, R12, 0x1, R3 ;  /* 0x000000010c037824 */ /* 0x000fe200078e0203 */
[----:B------:R-:W-:Y:S01]  /*70f0*/  IADD3 R16, P4, R16, UR36, RZ ;  /* 0x0000002410107c10 */ /* 0x000fe2000ff9e0ff */
[----:B------:R-:W-:Y:S01]  /*7100*/  ULDC.64 UR4, c[0x0][0x650] ;  /* 0x0001940000047ab9 */ /* 0x000fe20000000a00 */
[----:B------:R-:W-:Y:S01]  /*7110*/  BSSY B1, `(.L_x_170) ;  /* 0x000006c000017945 */ /* 0x000fe20003800000 */
[----:B------:R-:W-:Y:S01]  /*7120*/  IMAD.MOV.U32 R13, RZ, RZ, -0x1 ;  /* 0xffffffffff0d7424 */ /* 0x000fe200078e00ff */
[----:B------:R-:W-:Y:S01]  /*7130*/  ISETP.GT.U32.AND P1, PT, R3, 0x1, PT ;  /* 0x000000010300780c */ /* 0x000fe20003f24070 */
[----:B------:R-:W-:Y:S01]  /*7140*/  IMAD.MOV.U32 R20, RZ, RZ, -0x1 ;  /* 0xffffffffff147424 */ /* 0x000fe200078e00ff */
[----:B------:R-:W-:Y:S01]  /*7150*/  SHF.R.U32.HI R4, RZ, 0x1, R3 ;  /* 0x00000001ff047819 */ /* 0x000fe20000011603 */
[----:B------:R-:W-:Y:S01]  /*7160*/  IMAD.MOV.U32 R8, RZ, RZ, -0x1 ;  /* 0xffffffffff087424 */ /* 0x000fe200078e00ff */
[----:B------:R-:W-:-:S02]  /*7170*/  ISETP.LT.U32.AND P1, PT, R12, 0x2, P1 ;  /* 0x000000020c00780c */ /* 0x000fc40000f21070 */
[----:B------:R-:W-:Y:S01]  /*7180*/  IADD3.X R17, R17, UR42, RZ, P4, !PT ;  /* 0x0000002a11117c10 */ /* 0x000fe2000a7fe4ff */
[----:B------:R-:W0:Y:S01]  /*7190*/  @P3 S2R R6, SR_CgaCtaId ;  /* 0x0000000000063919 */ /* 0x000e220000008800 */
[----:B------:R-:W-:Y:S02]  /*71a0*/  @P3 MOV R5, 0x400 ;  /* 0x0000040000053802 */ /* 0x000fe40000000f00 */
[----:B------:R-:W-:Y:S02]  /*71b0*/  ISETP.GE.U32.AND P4, PT, R16, UR4, PT ;  /* 0x0000000410007c0c */ /* 0x000fe4000bf86070 */
[----:B------:R-:W-:Y:S02]  /*71c0*/  LOP3.LUT R4, R4, 0x1, RZ, 0xc0, !PT ;  /* 0x0000000104047812 */ /* 0x000fe400078ec0ff */
[----:B------:R-:W-:Y:S02]  /*71d0*/  LOP3.LUT R3, R3, 0x1, RZ, 0xc0, !PT ;  /* 0x0000000103037812 */ /* 0x000fe400078ec0ff */
[----:B------:R-:W-:-:S02]  /*71e0*/  PRMT R11, RZ, 0x7610, R11 ;  /* 0x00007610ff0b7816 */ /* 0x000fc4000000000b */
[----:B0-----:R-:W-:-:S04]  /*71f0*/  @P3 LEA R5, R6, R5, 0x18 ;  /* 0x0000000506053211 */ /* 0x001fc800078ec0ff */
[----:B------:R0:W-:Y:S01]  /*7200*/  @P3 SYNCS.ARRIVE.TRANS64.A1T0 RZ, [R5+URZ+0x38], RZ ;  /* 0x000038ff05ff39a7 */ /* 0x0001e2000810003f */
[----:B------:R-:W-:-:S04]  /*7210*/  ISETP.NE.U32.AND P3, PT, R4, 0x1, PT ;  /* 0x000000010400780c */ /* 0x000fc80003f65070 */
[----:B------:R-:W-:Y:S02]  /*7220*/  ISETP.GT.U32.AND P3, PT, R12, 0x1, !P3 ;  /* 0x000000010c00780c */ /* 0x000fe40005f64070 */
[----:B0-----:R-:W-:Y:S02]  /*7230*/  SEL R5, RZ, 0x1, !P1 ;  /* 0x00000001ff057807 */ /* 0x001fe40004800000 */
[----:B------:R-:W-:Y:S02]  /*7240*/  ISETP.GE.U32.AND.EX P1, PT, R17, UR5, PT, P4 ;  /* 0x0000000511007c0c */ /* 0x000fe4000bf26140 */
[----:B------:R-:W-:-:S04]  /*7250*/  SEL R4, RZ, 0x1, !P3 ;  /* 0x00000001ff047807 */ /* 0x000fc80005800000 */
[----:B------:R-:W-:Y:S02]  /*7260*/  LOP3.LUT R0, R4, R0, R5, 0x96, !PT ;  /* 0x0000000004007212 */ /* 0x000fe400078e9605 */
[----:B------:R-:W-:-:S05]  /*7270*/  PRMT R4, RZ, 0x7610, R4 ;  /* 0x00007610ff047816 */ /* 0x000fca0000000004 */
[----:B------:R-:W-:Y:S05]  /*7280*/  @P1 BRA `(.L_x_171) ;  /* 0x0000000400501947 */ /* 0x000fea0003800000 */
[----:B------:R-:W-:Y:S01]  /*7290*/  ULDC.64 UR4, c[0x0][0x628] ;  /* 0x00018a0000047ab9 */ /* 0x000fe20000000a00 */
[----:B------:R-:W0:Y:S01]  /*72a0*/  S2R R14, SR_CTAID.X ;  /* 0x00000000000e7919 */ /* 0x000e220000002500 */
[----:B------:R-:W-:Y:S01]  /*72b0*/  ISETP.NE.U32.AND P1, PT, RZ, UR4, PT ;  /* 0x00000004ff007c0c */ /* 0x000fe2000bf25070 */
[----:B------:R-:W-:Y:S01]  /*72c0*/  ULDC UR7, c[0x0][0x630] ;  /* 0x00018c0000077ab9 */ /* 0x000fe20000000800 */
[----:B------:R-:W-:Y:S01]  /*72d0*/  IMAD.MOV.U32 R4, RZ, RZ, R16 ;  /* 0x000000ffff047224 */ /* 0x000fe200078e0010 */
[----:B------:R-:W1:Y:S01]  /*72e0*/  S2R R13, SR_CTAID.Y ;  /* 0x00000000000d7919 */ /* 0x000e620000002600 */
[----:B------:R-:W-:Y:S01]  /*72f0*/  ISETP.NE.AND.EX P1, PT, RZ, UR5, PT, P1 ;  /* 0x00000005ff007c0c */ /* 0x000fe2000bf25310 */
[----:B------:R-:W-:-:S12]  /*7300*/  IMAD.MOV.U32 R5, RZ, RZ, R17 ;  /* 0x000000ffff057224 */ /* 0x000fd800078e0011 */
[----:B------:R-:W-:Y:S05]  /*7310*/  @!P1 BRA `(.L_x_172) ;  /* 0x0000000000289947 */ /* 0x000fea0003800000 */
[----:B------:R-:W-:Y:S02]  /*7320*/  ULDC UR6, c[0x0][0x634] ;  /* 0x00018d0000067ab9 */ /* 0x000fe40000000800 */
[----:B------:R-:W-:-:S05]  /*7330*/  IADD3 R9, P1, R16, UR6, RZ ;  /* 0x0000000610097c10 */ /* 0x000fca000ff3e0ff */
[----:B------:R-:W-:-:S04]  /*7340*/  IMAD.X R15, RZ, RZ, R17, P1 ;  /* 0x000000ffff0f7224 */ /* 0x000fc800008e0611 */
[----:B------:R-:W-:-:S04]  /*7350*/  IMAD.WIDE.U32 R6, R15, UR4, RZ ;  /* 0x000000040f067c25 */ /* 0x000fc8000f8e00ff */
[----:B------:R-:W-:-:S04]  /*7360*/  IMAD.WIDE.U32 R6, P1, R9, UR5, R6 ;  /* 0x0000000509067c25 */ /* 0x000fc8000f820006 */
[----:B------:R-:W-:-:S04]  /*7370*/  IMAD.WIDE.U32 R8, R9, UR4, RZ ;  /* 0x0000000409087c25 */ /* 0x000fc8000f8e00ff */
[----:B------:R-:W-:Y:S01]  /*7380*/  IMAD.X R5, RZ, RZ, RZ, P1 ;  /* 0x000000ffff057224 */ /* 0x000fe200008e06ff */
[----:B------:R-:W-:Y:S01]  /*7390*/  IADD3 RZ, P1, R9, R6, RZ ;  /* 0x0000000609ff7210 */ /* 0x000fe20007f3e0ff */
[----:B------:R-:W-:-:S04]  /*73a0*/  IMAD.MOV.U32 R4, RZ, RZ, R7 ;  /* 0x000000ffff047224 */ /* 0x000fc800078e0007 */
[----:B------:R-:W-:-:S08]  /*73b0*/  IMAD.WIDE.U32.X R4, R15, UR5, R4, P1 ;  /* 0x000000050f047c25 */ /* 0x000fd000088e0404 */
.L_x_172:
[--C-:B------:R-:W-:Y:S01]  /*73c0*/  SHF.R.U64 R8, R4, UR7, R5.reuse ;  /* 0x0000000704087c19 */ /* 0x100fe20008001205 */
[----:B------:R-:W-:Y:S01]  /*73d0*/  ULDC.64 UR4, c[0x0][0x620] ;  /* 0x0001880000047ab9 */ /* 0x000fe20000000a00 */
[----:B------:R-:W-:Y:S01]  /*73e0*/  SHF.R.U32.HI R4, RZ, UR7, R5 ;  /* 0x00000007ff047c19 */ /* 0x000fe20008011605 */
[----:B------:R-:W2:Y:S01]  /*73f0*/  LDC R25, c[0x0][0x144] ;  /* 0x00005100ff197b82 */ /* 0x000ea20000000800 */
[----:B------:R-:W-:Y:S01]  /*7400*/  IADD3 R7, P1, RZ, -R8, RZ ;  /* 0x80000008ff077210 */ /* 0x000fe20007f3e0ff */
[----:B------:R-:W-:Y:S01]  /*7410*/  ULDC.64 UR8, c[0x0][0x640] ;  /* 0x0001900000087ab9 */ /* 0x000fe20000000a00 */
[----:B0-----:R-:W-:Y:S01]  /*7420*/  I2FP.F32.U32 R9, R14 ;  /* 0x0000000e00097245 */ /* 0x001fe20000201000 */
[----:B------:R-:W-:Y:S02]  /*7430*/  ULDC UR6, c[0x0][0x608] ;  /* 0x0001820000067ab9 */ /* 0x000fe40000000800 */
[----:B------:R-:W-:Y:S01]  /*7440*/  IMAD.X R4, RZ, RZ, ~R4, P1 ;  /* 0x000000ffff047224 */ /* 0x000fe200008e0e04 */
[----:B------:R-:W-:Y:S01]  /*7450*/  ISETP.NE.U32.AND P1, PT, RZ, UR8, PT ;  /* 0x00000008ff007c0c */ /* 0x000fe2000bf25070 */
[----:B------:R-:W0:Y:S02]  /*7460*/  LDC R20, c[0x0][0x148] ;  /* 0x00005200ff147b82 */ /* 0x000e240000000800 */
[----:B------:R-:W-:Y:S01]  /*7470*/  IMAD R6, R4, UR4, RZ ;  /* 0x0000000404067c24 */ /* 0x000fe2000f8e02ff */
[----:B------:R-:W-:Y:S01]  /*7480*/  ISETP.NE.AND.EX P1, PT, RZ, UR9, PT, P1 ;  /* 0x00000009ff007c0c */ /* 0x000fe2000bf25310 */
[----:B------:R-:W-:Y:S01]  /*7490*/  IMAD.WIDE.U32 R4, R7, UR4, R16 ;  /* 0x0000000407047c25 */ /* 0x000fe2000f8e0010 */
[----:B------:R-:W-:-:S03]  /*74a0*/  ULDC UR4, c[0x0][0x150] ;  /* 0x0000540000047ab9 */ /* 0x000fc60000000800 */
[----:B------:R-:W-:Y:S02]  /*74b0*/  IMAD R7, R7, UR5, R6 ;  /* 0x0000000507077c24 */ /* 0x000fe4000f8e0206 */
[----:B------:R-:W-:Y:S01]  /*74c0*/  FMUL R6, R9, UR4 ;  /* 0x0000000409067c20 */ /* 0x000fe20008400000 */
[----:B------:R-:W-:Y:S01]  /*74d0*/  ULDC UR4, c[0x0][0x618] ;  /* 0x0001860000047ab9 */ /* 0x000fe20000000800 */
[----:B------:R-:W-:Y:S01]  /*74e0*/  ULDC UR5, c[0x0][0x154] ;  /* 0x0000550000057ab9 */ /* 0x000fe20000000800 */
[----:B------:R-:W-:-:S03]  /*74f0*/  IMAD.IADD R5, R5, 0x1, R7 ;  /* 0x0000000105057824 */ /* 0x000fc600078e0207 */
[----:B------:R-:W3:Y:S02]  /*7500*/  F2I.U32.TRUNC.NTZ R6, R6 ;  /* 0x0000000600067305 */ /* 0x000ee4000020f000 */
[----:B------:R-:W-:Y:S02]  /*7510*/  SHF.R.U64 R9, R4, UR4, R5 ;  /* 0x0000000404097c19 */ /* 0x000fe40008001205 */
[----:B-1----:R-:W-:-:S05]  /*7520*/  I2FP.F32.U32 R4, R13 ;  /* 0x0000000d00047245 */ /* 0x002fca0000201000 */
[----:B------:R-:W-:Y:S01]  /*7530*/  FMUL R22, R4, UR5 ;  /* 0x0000000504167c20 */ /* 0x000fe20008400000 */
[----:B------:R-:W-:Y:S01]  /*7540*/  SHF.R.U32.HI R4, RZ, UR4, R5 ;  /* 0x00000004ff047c19 */ /* 0x000fe20008011605 */
[----:B------:R-:W-:-:S03]  /*7550*/  ULDC UR4, c[0x0][0x658] ;  /* 0x0001960000047ab9 */ /* 0x000fc60000000800 */
[--C-:B------:R-:W-:Y:S01]  /*7560*/  SHF.R.U64 R21, R9, UR6, R4.reuse ;  /* 0x0000000609157c19 */ /* 0x100fe20008001204 */
[----:B------:R-:W1:Y:S01]  /*7570*/  F2I.U32.TRUNC.NTZ R22, R22 ;  /* 0x0000001600167305 */ /* 0x000e62000020f000 */
[----:B------:R-:W-:Y:S01]  /*7580*/  SHF.R.U32.HI R4, RZ, UR6, R4 ;  /* 0x00000006ff047c19 */ /* 0x000fe20008011604 */
[----:B---3--:R-:W-:-:S03]  /*7590*/  IMAD.MOV R6, RZ, RZ, -R6 ;  /* 0x000000ffff067224 */ /* 0x008fc600078e0a06 */
[----:B------:R-:W-:Y:S01]  /*75a0*/  SHF.R.U64 R15, R21, UR4, R4 ;  /* 0x00000004150f7c19 */ /* 0x000fe20008001204 */
[----:B--2---:R-:W-:Y:S01]  /*75b0*/  IMAD R14, R25, R6, R14 ;  /* 0x00000006190e7224 */ /* 0x004fe200078e020e */
[----:B------:R-:W-:-:S03]  /*75c0*/  SHF.R.U32.HI R23, RZ, UR4, R4 ;  /* 0x00000004ff177c19 */ /* 0x000fc60008011604 */
[----:B------:R-:W-:Y:S02]  /*75d0*/  IMAD.MOV.U32 R4, RZ, RZ, R15 ;  /* 0x000000ffff047224 */ /* 0x000fe400078e000f */
[----:B------:R-:W-:Y:S01]  /*75e0*/  IMAD.MOV.U32 R5, RZ, RZ, R23 ;  /* 0x000000ffff057224 */ /* 0x000fe200078e0017 */
[----:B-1----:R-:W-:Y:S06]  /*75f0*/  @!P1 BRA `(.L_x_173) ;  /* 0x0000000000289947 */ /* 0x002fec0003800000 */
[----:B------:R-:W-:Y:S02]  /*7600*/  ULDC UR4, c[0x0][0x64c] ;  /* 0x0001930000047ab9 */ /* 0x000fe40000000800 */
[----:B------:R-:W-:-:S05]  /*7610*/  IADD3 R5, P1, R15, UR4, RZ ;  /* 0x000000040f057c10 */ /* 0x000fca000ff3e0ff */
[----:B------:R-:W-:-:S04]  /*7620*/  IMAD.X R23, RZ, RZ, R23, P1 ;  /* 0x000000ffff177224 */ /* 0x000fc800008e0617 */
[----:B------:R-:W-:-:S04]  /*7630*/  IMAD.WIDE.U32 R6, R23, UR8, RZ ;  /* 0x0000000817067c25 */ /* 0x000fc8000f8e00ff */
[----:B------:R-:W-:-:S04]  /*7640*/  IMAD.WIDE.U32 R6, P1, R5, UR9, R6 ;  /* 0x0000000905067c25 */ /* 0x000fc8000f820006 */
[----:B------:R-:W-:-:S04]  /*7650*/  IMAD.WIDE.U32 R4, R5, UR8, RZ ;  /* 0x0000000805047c25 */ /* 0x000fc8000f8e00ff */
[----:B------:R-:W-:Y:S01]  /*7660*/  IMAD.MOV.U32 R4, RZ, RZ, R7 ;  /* 0x000000ffff047224 */ /* 0x000fe200078e0007 */
[----:B------:R-:W-:Y:S01]  /*7670*/  IADD3 RZ, P3, R5, R6, RZ ;  /* 0x0000000605ff7210 */ /* 0x000fe20007f7e0ff */
[----:B------:R-:W-:-:S04]  /*7680*/  IMAD.X R5, RZ, RZ, RZ, P1 ;  /* 0x000000ffff057224 */ /* 0x000fc800008e06ff */
[----:B------:R-:W-:-:S08]  /*7690*/  IMAD.WIDE.U32.X R4, R23, UR9, R4, P3 ;  /* 0x0000000917047c25 */ /* 0x000fd000098e0404 */
.L_x_173:
[----:B------:R-:W-:Y:S01]  /*76a0*/  ISETP.NE.AND P1, PT, R2, 0x1, PT ;  /* 0x000000010200780c */ /* 0x000fe20003f25270 */
[----:B------:R-:W-:Y:S01]  /*76b0*/  ULDC UR4, c[0x0][0x648] ;  /* 0x0001920000047ab9 */ /* 0x000fe20000000800 */
[----:B------:R-:W-:Y:S01]  /*76c0*/  LOP3.LUT R21, R21, UR19, RZ, 0xc0, !PT ;  /* 0x0000001315157c12 */ /* 0x000fe2000f8ec0ff */
[----:B------:R-:W-:Y:S01]  /*76d0*/  IMAD.MOV R22, RZ, RZ, -R22 ;  /* 0x000000ffff167224 */ /* 0x000fe200078e0a16 */
[----:B------:R-:W-:Y:S01]  /*76e0*/  SHF.R.U64 R4, R4, UR4, R5 ;  /* 0x0000000404047c19 */ /* 0x000fe20008001205 */
[----:B------:R-:W-:Y:S01]  /*76f0*/  ULDC UR4, c[0x0][0x638] ;  /* 0x00018e0000047ab9 */ /* 0x000fe20000000800 */
[----:B------:R-:W-:Y:S01]  /*7700*/  ULDC UR5, c[0x0][0x610] ;  /* 0x0001840000057ab9 */ /* 0x000fe20000000800 */
[----:B------:R-:W-:Y:S02]  /*7710*/  IMAD.MOV.U32 R5, RZ, RZ, 0x1 ;  /* 0x00000001ff057424 */ /* 0x000fe400078e00ff */
[----:B------:R-:W-:Y:S02]  /*7720*/  IMAD.MOV R6, RZ, RZ, -R4 ;  /* 0x000000ffff067224 */ /* 0x000fe400078e0a04 */
[----:B------:R-:W-:Y:S01]  /*7730*/  IMAD R21, R4, UR20, R21 ;  /* 0x0000001404157c24 */ /* 0x000fe2000f8e0215 */
[----:B------:R-:W-:Y:S01]  /*7740*/  LOP3.LUT R4, R9, UR18, RZ, 0xc0, !PT ;  /* 0x0000001209047c12 */ /* 0x000fe2000f8ec0ff */
[----:B0-----:R-:W-:-:S02]  /*7750*/  @P1 IMAD R14, R20, R22, R13 ;  /* 0x00000016140e1224 */ /* 0x001fc400078e020d */
[----:B------:R-:W-:Y:S01]  /*7760*/  IMAD R15, R6, UR4, R15 ;  /* 0x00000004060f7c24 */ /* 0x000fe2000f8e020f */
[----:B------:R-:W-:Y:S01]  /*7770*/  ULDC UR4, c[0x0][0x600] ;  /* 0x0001800000047ab9 */ /* 0x000fe20000000800 */
[----:B------:R-:W-:Y:S02]  /*7780*/  IMAD R14, R21, UR5, R14 ;  /* 0x00000005150e7c24 */ /* 0x000fe4000f8e020e */
[--C-:B------:R-:W-:Y:S01]  /*7790*/  IMAD R15, R15, UR4, R4.reuse ;  /* 0x000000040f0f7c24 */ /* 0x100fe2000f8e0204 */
[----:B------:R-:W-:-:S04]  /*77a0*/  PRMT R4, R5, 0x7610, R4 ;  /* 0x0000761005047816 */ /* 0x000fc80000000004 */
[----:B------:R-:W-:Y:S02]  /*77b0*/  SEL R20, R15, R14, !P1 ;  /* 0x0000000e0f147207 */ /* 0x000fe40004800000 */
[----:B------:R-:W-:-:S07]  /*77c0*/  SEL R13, R14, R15, !P1 ;  /* 0x0000000f0e0d7207 */ /* 0x000fce0004800000 */
.L_x_171:
[----:B------:R-:W-:Y:S05]  /*77d0*/  BSYNC B1 ;  /* 0x0000000000017941 */ /* 0x000fea0003800000 */
.L_x_170:
[----:B------:R-:W-:-:S13]  /*77e0*/  LOP3.LUT P1, RZ, R4, 0xff, RZ, 0xc0, !PT ;  /* 0x000000ff04ff7812 */ /* 0x000fda000782c0ff */
[----:B------:R-:W-:Y:S05]  /*77f0*/  @P1 BRA `(.L_x_174) ;  /* 0xfffffff4001c1947 */ /* 0x000fea000383ffff */
[----:B------:R-:W-:Y:S05]  /*7800*/  BSYNC B0 ;  /* 0x0000000000007941 */ /* 0x000fea0003800000 */
.L_x_162:
[----:B------:R-:W-:-:S03]  /*7810*/  UMOV UR4, 0xffffffff ;  /* 0xffffffff00047882 */ /* 0x000fc60000000000 */
[----:B------:R-:W-:Y:S05]  /*7820*/  BRA.DIV UR4, `(.L_x_175) ;  /* 0x0000000204d07947 */ /* 0x000fea000b800000 */
[----:B------:R-:W-:-:S13]  /*7830*/  ELECT P6, URZ, PT ;  /* 0x00000000003f782f */ /* 0x000fda00038c0000 */
.L_x_187:
[----:B------:R-:W-:Y:S04]  /*7840*/  BSSY B0, `(.L_x_176) ;  /* 0x0000019000007945 */ /* 0x000fe80003800000 */
[----:B------:R-:W-:Y:S05]  /*7850*/  @!P6 BRA `(.L_x_177) ;  /* 0x00000000005ce947 */ /* 0x000fea0003800000 */
[----:B------:R-:W-:-:S04]  /*7860*/  LOP3.LUT R18, R18, 0x2, RZ, 0xfc, !PT ;  /* 0x0000000212127812 */ /* 0x000fc800078efcff */
[----:B------:R-:W-:-:S13]  /*7870*/  ISETP.NE.AND P0, PT, R18, 0x3, PT ;  /* 0x000000031200780c */ /* 0x000fda0003f05270 */
[----:B------:R-:W-:Y:S05]  /*7880*/  @!P0 BRA `(.L_x_178) ;  /* 0x0000000000048947 */ /* 0x000fea0003800000 */
[----:B------:R-:W-:Y:S01]  /*7890*/  BPT.TRAP 0x1 ;  /* 0x000000040000795c */ /* 0x000fe20000300000 */
.L_x_178:
[----:B------:R-:W0:Y:S01]  /*78a0*/  S2R R5, SR_CgaCtaId ;  /* 0x0000000000057919 */ /* 0x000e220000008800 */
[----:B------:R-:W-:Y:S02]  /*78b0*/  MOV R2, 0x400 ;  /* 0x0000040000027802 */ /* 0x000fe40000000f00 */
[----:B------:R-:W-:Y:S02]  /*78c0*/  SHF.L.U32 R4, R0, 0x1f, RZ ;  /* 0x0000001f00047819 */ /* 0x000fe400000006ff */
[----:B0-----:R-:W-:-:S05]  /*78d0*/  LEA R2, R5, R2, 0x18 ;  /* 0x0000000205027211 */ /* 0x001fca00078ec0ff */
[----:B------:R-:W-:-:S04]  /*78e0*/  VIADD R2, R2, 0x10 ;  /* 0x0000001002027836 */ /* 0x000fc80000000000 */
[C---:B------:R-:W-:Y:S02]  /*78f0*/  IMAD R7, R3.reuse, 0x8, R2 ;  /* 0x0000000803077824 */ /* 0x040fe400078e0202 */
[----:B------:R-:W-:Y:S02]  /*7900*/  VIADD R3, R3, 0x1 ;  /* 0x0000000103037836 */ /* 0x000fe40000000000 */
[----:B------:R-:W0:Y:S03]  /*7910*/  SYNCS.PHASECHK.TRANS64.TRYWAIT P0, [R7+URZ], R4 ;  /* 0x00000004070075a7 */ /* 0x000e26000800017f */
[----:B------:R-:W-:-:S04]  /*7920*/  ISETP.NE.AND P1, PT, R3, 0x2, PT ;  /* 0x000000020300780c */ /* 0x000fc80003f25270 */
[----:B------:R-:W-:Y:S02]  /*7930*/  SEL R5, RZ, 0x1, P1 ;  /* 0x00000001ff057807 */ /* 0x000fe40000800000 */
[----:B------:R-:W-:Y:S02]  /*7940*/  SEL R3, R3, RZ, P1 ;  /* 0x000000ff03037207 */ /* 0x000fe40000800000 */
[----:B------:R-:W-:Y:S01]  /*7950*/  LOP3.LUT R0, R0, R5, RZ, 0x3c, !PT ;  /* 0x0000000500007212 */ /* 0x000fe200078e3cff */
[----:B0-----:R-:W-:Y:S06]  /*7960*/  @!P0 BRA `(.L_x_179) ;  /* 0x0000000000a08947 */ /* 0x001fec0003800000 */
.L_x_188:
[----:B------:R-:W-:Y:S01]  /*7970*/  IMAD R3, R3, 0x8, R2 ;  /* 0x0000000803037824 */ /* 0x000fe200078e0202 */
[----:B------:R-:W-:-:S07]  /*7980*/  SHF.L.U32 R0, R0, 0x1f, RZ ;  /* 0x0000001f00007819 */ /* 0x000fce00000006ff */
.L_x_180:
[----:B-1----:R1:W2:Y:S02]  /*7990*/  SYNCS.PHASECHK.TRANS64.TRYWAIT P0, [R3+URZ], R0 ;  /* 0x00000000030075a7 */ /* 0x0022a4000800017f */
[----:B--2---:R-:W-:Y:S05]  /*79a0*/  @!P0 NANOSLEEP.SYNCS 0x989680 ;  /* 0x009896800000895d */ /* 0x004fea0003900000 */
[----:B------:R-:W2:Y:S02]  /*79b0*/  @!P0 SYNCS.PHASECHK.TRANS64 P0, [R3+URZ], R0 ;  /* 0x00000000030085a7 */ /* 0x000ea4000800007f */
[----:B--2---:R-:W-:Y:S05]  /*79c0*/  @!P0 BRA `(.L_x_180) ;  /* 0xfffffffc00f08947 */ /* 0x004fea000383ffff */
.L_x_177:
[----:B------:R-:W-:Y:S05]  /*79d0*/  BSYNC B0 ;  /* 0x0000000000007941 */ /* 0x000fea0003800000 */
.L_x_176:
[----:B------:R-:W-:Y:S05]  /*79e0*/  EXIT ;  /* 0x000000000000794d */ /* 0x000fea0003800000 */
.L_x_17:
[----:B-1----:R1:W2:Y:S02]  /*79f0*/  SYNCS.PHASECHK.TRANS64.TRYWAIT P1, [R3+URZ], R0 ;  /* 0x00000000030075a7 */ /* 0x0022a4000802017f */
[----:B--2---:R-:W-:Y:S05]  /*7a00*/  @!P1 NANOSLEEP.SYNCS 0x989680 ;  /* 0x009896800000995d */ /* 0x004fea0003900000 */
[----:B------:R-:W2:Y:S02]  /*7a10*/  @!P1 SYNCS.PHASECHK.TRANS64 P1, [R3+URZ], R0 ;  /* 0x00000000030095a7 */ /* 0x000ea4000802007f */
[----:B--2---:R-:W-:Y:S05]  /*7a20*/  @!P1 BRA `(.L_x_17) ;  /* 0xfffffffc00f09947 */ /* 0x004fea000383ffff */
[----:B------:R-:W-:Y:S05]  /*7a30*/  BRA `(.L_x_16) ;  /* 0xffffff9800887947 */ /* 0x000fea000383ffff */
.L_x_22:
[----:B-1----:R-:W-:-:S04]  /*7a40*/  IMAD.U32 R4, RZ, RZ, UR7 ;  /* 0x00000007ff047e24 */ /* 0x002fc8000f8e00ff */
[----:B------:R1:W2:Y:S03]  /*7a50*/  SYNCS.PHASECHK.TRANS64.TRYWAIT P1, [R4+URZ], R3 ;  /* 0x00000003040075a7 */ /* 0x0002a6000802017f */
[----:B--2---:R-:W-:Y:S05]  /*7a60*/  @!P1 NANOSLEEP.SYNCS 0x989680 ;  /* 0x009896800000995d */ /* 0x004fea0003900000 */
[----:B------:R-:W2:Y:S02]  /*7a70*/  @!P1 SYNCS.PHASECHK.TRANS64 P1, [R4+URZ], R3 ;  /* 0x00000003040095a7 */ /* 0x000ea4000802007f */
[----:B--2---:R-:W-:Y:S05]  /*7a80*/  @!P1 BRA `(.L_x_22) ;  /* 0xfffffffc00ec9947 */ /* 0x004fea000383ffff */
[----:B------:R-:W-:Y:S05]  /*7a90*/  BRA `(.L_x_21) ;  /* 0xffffff9c00547947 */ /* 0x000fea000383ffff */
.L_x_163:
[----:B------:R-:W-:Y:S01]  /*7aa0*/  BSSY B1, `(.L_x_181) ;  /* 0x0000006000017945 */ /* 0x000fe20003800000 */
[----:B------:R-:W-:-:S07]  /*7ab0*/  IMAD.MOV.U32 R15, RZ, RZ, -0x1 ;  /* 0xffffffffff0f7424 */ /* 0x000fce00078e00ff */
[----:B------:R-:W-:Y:S05]  /*7ac0*/  WARPSYNC.COLLECTIVE R15, `(.L_x_182) ;  /* 0x000000000f0c7348 */ /* 0x000fea0003c00000 */
[----:B------:R-:W-:Y:S02]  /*7ad0*/  ELECT P6, UR62, PT ;  /* 0x00000000003e782f */ /* 0x000fe400038c0000 */
[----:B------:R-:W-:Y:S01]  /*7ae0*/  MOV R14, UR62 ;  /* 0x0000003e000e7c02 */ /* 0x000fe20008000f00 */
[----:B------:R-:W-:Y:S10]  /*7af0*/  ENDCOLLECTIVE ;  /* 0x000000000000791b */ /* 0x000ff40003800000 */
.L_x_182:
[----:B------:R-:W-:Y:S05]  /*7b00*/  BSYNC B1 ;  /* 0x0000000000017941 */ /* 0x000fea0003800000 */
.L_x_181:
[----:B------:R-:W-:Y:S05]  /*7b10*/  BRA `(.L_x_183) ;  /* 0xfffffff000607947 */ /* 0x000fea000383ffff */
.L_x_166:
[----:B0-----:R0:W1:Y:S02]  /*7b20*/  SYNCS.PHASECHK.TRANS64.TRYWAIT P1, [R14+URZ+0x10], R7 ;  /* 0x000010070e0075a7 */ /* 0x001064000802017f */
[----:B-1----:R-:W-:Y:S05]  /*7b30*/  @!P1 NANOSLEEP.SYNCS 0x989680 ;  /* 0x009896800000995d */ /* 0x002fea0003900000 */
[----:B------:R-:W1:Y:S02]  /*7b40*/  @!P1 SYNCS.PHASECHK.TRANS64 P1, [R14+URZ+0x10], R7 ;  /* 0x000010070e0095a7 */ /* 0x000e64000802007f */
[----:B-1----:R-:W-:Y:S05]  /*7b50*/  @!P1 BRA `(.L_x_166) ;  /* 0xfffffffc00f09947 */ /* 0x002fea000383ffff */
[----:B------:R-:W-:Y:S05]  /*7b60*/  BRA `(.L_x_184) ;  /* 0xfffffff000a07947 */ /* 0x000fea000383ffff */
.L_x_175:
[----:B------:R-:W-:Y:S01]  /*7b70*/  BSSY B0, `(.L_x_185) ;  /* 0x0000006000007945 */ /* 0x000fe20003800000 */
[----:B------:R-:W-:-:S07]  /*7b80*/  IMAD.MOV.U32 R15, RZ, RZ, -0x1 ;  /* 0xffffffffff0f7424 */ /* 0x000fce00078e00ff */
[----:B------:R-:W-:Y:S05]  /*7b90*/  WARPSYNC.COLLECTIVE R15, `(.L_x_186) ;  /* 0x000000000f0c7348 */ /* 0x000fea0003c00000 */
[----:B------:R-:W-:Y:S02]  /*7ba0*/  ELECT P6, UR62, PT ;  /* 0x00000000003e782f */ /* 0x000fe400038c0000 */
[----:B------:R-:W-:Y:S01]  /*7bb0*/  MOV R14, UR62 ;  /* 0x0000003e000e7c02 */ /* 0x000fe20008000f00 */
[----:B------:R-:W-:Y:S10]  /*7bc0*/  ENDCOLLECTIVE ;  /* 0x000000000000791b */ /* 0x000ff40003800000 */
.L_x_186:
[----:B------:R-:W-:Y:S05]  /*7bd0*/  BSYNC B0 ;  /* 0x0000000000007941 */ /* 0x000fea0003800000 */
.L_x_185:
[----:B------:R-:W-:Y:S05]  /*7be0*/  BRA `(.L_x_187) ;  /* 0xfffffffc00147947 */ /* 0x000fea000383ffff */
.L_x_179:
[----:B0-----:R0:W1:Y:S02]  /*7bf0*/  SYNCS.PHASECHK.TRANS64.TRYWAIT P0, [R7+URZ], R4 ;  /* 0x00000004070075a7 */ /* 0x001064000800017f */
[----:B-1----:R-:W-:Y:S05]  /*7c00*/  @!P0 NANOSLEEP.SYNCS 0x989680 ;  /* 0x009896800000895d */ /* 0x002fea0003900000 */
[----:B------:R-:W1:Y:S02]  /*7c10*/  @!P0 SYNCS.PHASECHK.TRANS64 P0, [R7+URZ], R4 ;  /* 0x00000004070085a7 */ /* 0x000e64000800007f */
[----:B-1----:R-:W-:Y:S05]  /*7c20*/  @!P0 BRA `(.L_x_179) ;  /* 0xfffffffc00f08947 */ /* 0x002fea000383ffff */
[----:B------:R-:W-:Y:S05]  /*7c30*/  BRA `(.L_x_188) ;  /* 0xfffffffc004c7947 */ /* 0x000fea000383ffff */
.L_x_189:
[----:B------:R-:W-:-:S00]  /*7c40*/  BRA `(.L_x_189) ;  /* 0xfffffffc00fc7947 */ /* 0x000fc0000383ffff */
[----:B------:R-:W-:-:S00]  /*7c50*/  NOP ;  /* 0x0000000000007918 */ /* 0x000fc00000000000 */
        /* <DEDUP_REMOVED lines=10> */
.L_x_190:


//--------------------- .nv.global.init           --------------------------
	.section	.nv.global.init,"aw",@progbits
.nv.global.init:
	.type		$str$22,@object
	.size		$str$22,($str$23 - $str$22)
$str$22:
        /*0000*/ 	.byte	0x6b, 0x5f, 0x74, 0x69, 0x6c, 0x65, 0x5f, 0x63, 0x6f, 0x75, 0x6e, 0x74, 0x20, 0x3e, 0x3d, 0x20
        /*0010*/ 	.byte	0x31, 0x00
	.type		$str$23,@object
	.size		$str$23,(__unnamed_1 - $str$23)
$str$23:
        /*0012*/ 	.byte	0x2f, 0x74, 0x6d, 0x70, 0x2f, 0x63, 0x75, 0x74, 0x6c, 0x61, 0x73, 0x73, 0x5f, 0x73, 0x77, 0x65
        /*0022*/ 	.byte	0x65, 0x70, 0x5f, 0x73, 0x72, 0x63, 0x2f, 0x69, 0x6e, 0x63, 0x6c, 0x75, 0x64, 0x65, 0x2f, 0x63
        /*0032*/ 	.byte	0x75, 0x74, 0x6c, 0x61, 0x73, 0x73, 0x2f, 0x67, 0x65, 0x6d, 0x6d, 0x2f, 0x63, 0x6f, 0x6c, 0x6c
        /*0042*/ 	.byte	0x65, 0x63, 0x74, 0x69, 0x76, 0x65, 0x2f, 0x73, 0x6d, 0x39, 0x30, 0x5f, 0x6d, 0x6d, 0x61, 0x5f
        /*0052*/ 	.byte	0x74, 0x6d, 0x61, 0x5f, 0x67, 0x6d, 0x6d, 0x61, 0x5f, 0x73, 0x73, 0x5f, 0x77, 0x61, 0x72, 0x70
        /*0062*/ 	.byte	0x73, 0x70, 0x65, 0x63, 0x69, 0x61, 0x6c, 0x69, 0x7a, 0x65, 0x64, 0x2e, 0x68, 0x70, 0x70, 0x00
	.type		__unnamed_1,@object
	.size		__unnamed_1,(.L_0 - __unnamed_1)
__unnamed_1:
        /*0072*/ 	.byte	0x76, 0x6f, 0x69, 0x64, 0x20, 0x63, 0x75, 0x74, 0x6c, 0x61, 0x73, 0x73, 0x3a, 0x3a, 0x67, 0x65
        /* <DEDUP_REMOVED lines=179> */
        /*0bb2*/ 	.byte	0x65, 0x3a, 0x3a, 0x69, 0x64, 0x65, 0x6e, 0x74, 0x69, 0x74, 0x79, 0x5d, 0x00
.L_0:


//--------------------- .nv.shared._ZN7cutlass13device_kernelINS_4gemm6kernel13GemmUniversalIN4cute5tupleIJiiiiEEENS1_10collective13CollectiveMmaINS1_34MainloopSm90TmaGmmaWarpSpecializedILi2ENS5_IJNS4_1CILi1EEESB_SB_EEENS1_35KernelTmaWarpSpecializedCooperativeEEENS5_IJNSA_ILi128EEESF_NSA_ILi64EEEEEENS_6half_tENS5_IJSB_llEEESI_SJ_NS4_8TiledMMAINS4_8MMA_AtomIJNS4_4SM904GMMA26MMA_64x128x16_F32F16F16_SSILNSN_5MajorE1ELSP_1ELNSN_7ScaleInE1ELSQ_1EEEEEENS4_6LayoutINS5_IJNSA_ILi2EEESB_SB_EEENS5_IJSB_NSA_ILi0EEESW_EEEEENS5_IJNS4_10UnderscoreESZ_SZ_EEEEENS4_13SM90_TMA_LOADENS4_14ComposedLayoutINS4_7SwizzleILi3ELi4ELi3EEENS4_18smem_ptr_flag_bitsILi16EEENST_INS5_IJSG_NSA_ILi8EEEEEENS5_IJSB_SG_EEEEEEEvNS4_8identityES12_S1C_vS1D_EENS_8epilogue10collective6detail29Sm90TmaWarpSpecializedAdapterINS1G_15DefaultEpilogueISI_NS5_IJlSB_lEEES1K_NS1F_6thread17LinearCombinationISI_Li1EffLNS1L_9ScaleType4KindE0ELNS_15FloatRoundStyleE2ESI_EENS1_15EpilogueDefaultEEEEEvvEEEEvNT_6ParamsE --------------------------
	.section	.nv.shared._ZN7cutlass13device_kernelINS_4gemm6kernel13GemmUniversalIN4cute5tupleIJiiiiEEENS1_10collective13CollectiveMmaINS1_34MainloopSm90TmaGmmaWarpSpecializedILi2ENS5_IJNS4_1CILi1EEESB_SB_EEENS1_35KernelTmaWarpSpecializedCooperativeEEENS5_IJNSA_ILi128EEESF_NSA_ILi64EEEEEENS_6half_tENS5_IJSB_llEEESI_SJ_NS4_8TiledMMAINS4_8MMA_AtomIJNS4_4SM904GMMA26MMA_64x128x16_F32F16F16_SSILNSN_5MajorE1ELSP_1ELNSN_7ScaleInE1ELSQ_1EEEEEENS4_6LayoutINS5_IJNSA_ILi2EEESB_SB_EEENS5_IJSB_NSA_ILi0EEESW_EEEEENS5_IJNS4_10UnderscoreESZ_SZ_EEEEENS4_13SM90_TMA_LOADENS4_14ComposedLayoutINS4_7SwizzleILi3ELi4ELi3EEENS4_18smem_ptr_flag_bitsILi16EEENST_INS5_IJSG_NSA_ILi8EEEEEENS5_IJSB_SG_EEEEEEEvNS4_8identityES12_S1C_vS1D_EENS_8epilogue10collective6detail29Sm90TmaWarpSpecializedAdapterINS1G_15DefaultEpilogueISI_NS5_IJlSB_lEEES1K_NS1F_6thread17LinearCombinationISI_Li1EffLNS1L_9ScaleType4KindE0ELNS_15FloatRoundStyleE2ESI_EENS1_15EpilogueDefaultEEEEEvvEEEEvNT_6ParamsE,"aw",@nobits
	.sectionflags	@""
	.align	16
	.zero		1024


//--------------------- .nv.shared.reserved.0     --------------------------
	.section	.nv.shared.reserved.0,"aw",@nobits
	.weak		__nv_reservedSMEM_offset_0_alias
	.size		__nv_reservedSMEM_offset_0_alias, 0, 0
	.other		__nv_reservedSMEM_offset_0_alias,@"STO_CUDA_RESERVED_SHARED STV_DEFAULT"
__nv_reservedSMEM_offset_0_alias:
	.zero		0


//--------------------- .nv.global                --------------------------
	.section	.nv.global,"aw",@nobits
.nv.global:
	.type		_ZN40_INTERNAL_c6a7dae2_4_k_cu_c086c1c4_284314cute1_E,@object
	.size		_ZN40_INTERNAL_c6a7dae2_4_k_cu_c086c1c4_284314cute1_E,(_ZN40_INTERNAL_c6a7dae2_4_k_cu_c086c1c4_284314cuda3std3__45__cpo6cbeginE - _ZN40_INTERNAL_c6a7dae2_4_k_cu_c086c1c4_284314cute1_E)
_ZN40_INTERNAL_c6a7dae2_4_k_cu_c086c1c4_284314cute1_E:
	.zero		1
	.type		_ZN40_INTERNAL_c6a7dae2_4_k_cu_c086c1c4_284314cuda3std3__45__cpo6cbeginE,@object
	.size		_ZN40_INTERNAL_c6a7dae2_4_k_cu_c086c1c4_284314cuda3std3__45__cpo6cbeginE,(_ZN40_INTERNAL_c6a7dae2_4_k_cu_c086c1c4_284314cuda3std3__48in_placeE - _ZN40_INTERNAL_c6a7dae2_4_k_cu_c086c1c4_284314cuda3std3__45__cpo6cbeginE)
_ZN40_INTERNAL_c6a7dae2_4_k_cu_c086c1c4_284314cuda3std3__45__cpo6cbeginE:
	.zero		1
	.type		_ZN40_INTERNAL_c6a7dae2_4_k_cu_c086c1c4_284314cuda3std3__48in_placeE,@object
	.size		_ZN40_INTERNAL_c6a7dae2_4_k_cu_c086c1c4_284314cuda3std3__48in_placeE,(_ZN40_INTERNAL_c6a7dae2_4_k_cu_c086c1c4_284314cuda3std6ranges3__45__cpo9iter_moveE - _ZN40_INTERNAL_c6a7dae2_4_k_cu_c086c1c4_284314cuda3std3__48in_placeE)
_ZN40_INTERNAL_c6a7dae2_4_k_cu_c086c1c4_284314cuda3std3__48in_placeE:
	.zero		1
	.type		_ZN40_INTERNAL_c6a7dae2_4_k_cu_c086c1c4_284314cuda3std6ranges3__45__cpo9iter_moveE,@object
	.size		_ZN40_INTERNAL_c6a7dae2_4_k_cu_c086c1c4_284314cuda3std6ranges3__45__cpo9iter_moveE,(_ZN40_INTERNAL_c6a7dae2_4_k_cu_c086c1c4_284314cuda3std3__45__cpo5beginE - _ZN40_INTERNAL_c6a7dae2_4_k_cu_c086c1c4_284314cuda3std6ranges3__45__cpo9iter_moveE)
_ZN40_INTERNAL_c6a7dae2_4_k_cu_c086c1c4_284314cuda3std6ranges3__45__cpo9iter_moveE:
	.zero		1
	.type		_ZN40_INTERNAL_c6a7dae2_4_k_cu_c086c1c4_284314cuda3std3__45__cpo5beginE,@object
	.size		_ZN40_INTERNAL_c6a7dae2_4_k_cu_c086c1c4_284314cuda3std3__45__cpo5beginE,(_ZN40_INTERNAL_c6a7dae2_4_k_cu_c086c1c4_284314cuda3std3__442_GLOBAL__N__c6a7dae2_4_k_cu_c086c1c4_284316ignoreE - _ZN40_INTERNAL_c6a7dae2_4_k_cu_c086c1c4_284314cuda3std3__45__cpo5beginE)
_ZN40_INTERNAL_c6a7dae2_4_k_cu_c086c1c4_284314cuda3std3__45__cpo5beginE:
	.zero		1
	.type		_ZN40_INTERNAL_c6a7dae2_4_k_cu_c086c1c4_284314cuda3std3__442_GLOBAL__N__c6a7dae2_4_k_cu_c086c1c4_284316ignoreE,@object
	.size		_ZN40_INTERNAL_c6a7dae2_4_k_cu_c086c1c4_284314cuda3std3__442_GLOBAL__N__c6a7dae2_4_k_cu_c086c1c4_284316ignoreE,(_ZN40_INTERNAL_c6a7dae2_4_k_cu_c086c1c4_284314cute7productE - _ZN40_INTERNAL_c6a7dae2_4_k_cu_c086c1c4_284314cuda3std3__442_GLOBAL__N__c6a7dae2_4_k_cu_c086c1c4_284316ignoreE)
_ZN40_INTERNAL_c6a7dae2_4_k_cu_c086c1c4_284314cuda3std3__442_GLOBAL__N__c6a7dae2_4_k_cu_c086c1c4_284316ignoreE:
	.zero		1
	.type		_ZN40_INTERNAL_c6a7dae2_4_k_cu_c086c1c4_284314cute7productE,@object
	.size		_ZN40_INTERNAL_c6a7dae2_4_k_cu_c086c1c4_284314cute7productE,(_ZN40_INTERNAL_c6a7dae2_4_k_cu_c086c1c4_284314cuda3std3__45__cpo3endE - _ZN40_INTERNAL_c6a7dae2_4_k_cu_c086c1c4_284314cute7productE)
_ZN40_INTERNAL_c6a7dae2_4_k_cu_c086c1c4_284314cute7productE:
	.zero		1
	.type		_ZN40_INTERNAL_c6a7dae2_4_k_cu_c086c1c4_284314cuda3std3__45__cpo3endE,@object
	.size		_ZN40_INTERNAL_c6a7dae2_4_k_cu_c086c1c4_284314cuda3std3__45__cpo3endE,(_ZN40_INTERNAL_c6a7dae2_4_k_cu_c086c1c4_284314cuda3std3__419piecewise_constructE - _ZN40_INTERNAL_c6a7dae2_4_k_cu_c086c1c4_284314cuda3std3__45__cpo3endE)
_ZN40_INTERNAL_c6a7dae2_4_k_cu_c086c1c4_284314cuda3std3__45__cpo3endE:
	.zero		1
	.type		_ZN40_INTERNAL_c6a7dae2_4_k_cu_c086c1c4_284314cuda3std3__419piecewise_constructE,@object
	.size		_ZN40_INTERNAL_c6a7dae2_4_k_cu_c086c1c4_284314cuda3std3__419piecewise_constructE,(_ZN40_INTERNAL_c6a7dae2_4_k_cu_c086c1c4_284314cuda3std3__45__cpo4cendE - _ZN40_INTERNAL_c6a7dae2_4_k_cu_c086c1c4_284314cuda3std3__419piecewise_constructE)
_ZN40_INTERNAL_c6a7dae2_4_k_cu_c086c1c4_284314cuda3std3__419piecewise_constructE:
	.zero		1
	.type		_ZN40_INTERNAL_c6a7dae2_4_k_cu_c086c1c4_284314cuda3std3__45__cpo4cendE,@object
	.size		_ZN40_INTERNAL_c6a7dae2_4_k_cu_c086c1c4_284314cuda3std3__45__cpo4cendE,(_ZN40_INTERNAL_c6a7dae2_4_k_cu_c086c1c4_284314cuda3std6ranges3__45__cpo4swapE - _ZN40_INTERNAL_c6a7dae2_4_k_cu_c086c1c4_284314cuda3std3__45__cpo4cendE)
_ZN40_INTERNAL_c6a7dae2_4_k_cu_c086c1c4_284314cuda3std3__45__cpo4cendE:
	.zero		1
	.type		_ZN40_INTERNAL_c6a7dae2_4_k_cu_c086c1c4_284314cuda3std6ranges3__45__cpo4swapE,@object
	.size		_ZN40_INTERNAL_c6a7dae2_4_k_cu_c086c1c4_284314cuda3std6ranges3__45__cpo4swapE,(.L_8 - _ZN40_INTERNAL_c6a7dae2_4_k_cu_c086c1c4_284314cuda3std6ranges3__45__cpo4swapE)
_ZN40_INTERNAL_c6a7dae2_4_k_cu_c086c1c4_284314cuda3std6ranges3__45__cpo4swapE:
	.zero		1
.L_8:


//--------------------- .nv.constant0._ZN7cutlass13device_kernelINS_4gemm6kernel13GemmUniversalIN4cute5tupleIJiiiiEEENS1_10collective13CollectiveMmaINS1_34MainloopSm90TmaGmmaWarpSpecializedILi2ENS5_IJNS4_1CILi1EEESB_SB_EEENS1_35KernelTmaWarpSpecializedCooperativeEEENS5_IJNSA_ILi128EEESF_NSA_ILi64EEEEEENS_6half_tENS5_IJSB_llEEESI_SJ_NS4_8TiledMMAINS4_8MMA_AtomIJNS4_4SM904GMMA26MMA_64x128x16_F32F16F16_SSILNSN_5MajorE1ELSP_1ELNSN_7ScaleInE1ELSQ_1EEEEEENS4_6LayoutINS5_IJNSA_ILi2EEESB_SB_EEENS5_IJSB_NSA_ILi0EEESW_EEEEENS5_IJNS4_10UnderscoreESZ_SZ_EEEEENS4_13SM90_TMA_LOADENS4_14ComposedLayoutINS4_7SwizzleILi3ELi4ELi3EEENS4_18smem_ptr_flag_bitsILi16EEENST_INS5_IJSG_NSA_ILi8EEEEEENS5_IJSB_SG_EEEEEEEvNS4_8identityES12_S1C_vS1D_EENS_8epilogue10collective6detail29Sm90TmaWarpSpecializedAdapterINS1G_15DefaultEpilogueISI_NS5_IJlSB_lEEES1K_NS1F_6thread17LinearCombinationISI_Li1EffLNS1L_9ScaleType4KindE0ELNS_15FloatRoundStyleE2ESI_EENS1_15EpilogueDefaultEEEEEvvEEEEvNT_6ParamsE --------------------------
	.section	.nv.constant0._ZN7cutlass13device_kernelINS_4gemm6kernel13GemmUniversalIN4cute5tupleIJiiiiEEENS1_10collective13CollectiveMmaINS1_34MainloopSm90TmaGmmaWarpSpecializedILi2ENS5_IJNS4_1CILi1EEESB_SB_EEENS1_35KernelTmaWarpSpecializedCooperativeEEENS5_IJNSA_ILi128EEESF_NSA_ILi64EEEEEENS_6half_tENS5_IJSB_llEEESI_SJ_NS4_8TiledMMAINS4_8MMA_AtomIJNS4_4SM904GMMA26MMA_64x128x16_F32F16F16_SSILNSN_5MajorE1ELSP_1ELNSN_7ScaleInE1ELSQ_1EEEEEENS4_6LayoutINS5_IJNSA_ILi2EEESB_SB_EEENS5_IJSB_NSA_ILi0EEESW_EEEEENS5_IJNS4_10UnderscoreESZ_SZ_EEEEENS4_13SM90_TMA_LOADENS4_14ComposedLayoutINS4_7SwizzleILi3ELi4ELi3EEENS4_18smem_ptr_flag_bitsILi16EEENST_INS5_IJSG_NSA_ILi8EEEEEENS5_IJSB_SG_EEEEEEEvNS4_8identityES12_S1C_vS1D_EENS_8epilogue10collective6detail29Sm90TmaWarpSpecializedAdapterINS1G_15DefaultEpilogueISI_NS5_IJlSB_lEEES1K_NS1F_6thread17LinearCombinationISI_Li1EffLNS1L_9ScaleType4KindE0ELNS_15FloatRoundStyleE2ESI_EENS1_15EpilogueDefaultEEEEEvvEEEEvNT_6ParamsE,"a",@progbits
	.sectionflags	@""
	.align	4
.nv.constant0._ZN7cutlass13device_kernelINS_4gemm6kernel13GemmUniversalIN4cute5tupleIJiiiiEEENS1_10collective13CollectiveMmaINS1_34MainloopSm90TmaGmmaWarpSpecializedILi2ENS5_IJNS4_1CILi1EEESB_SB_EEENS1_35KernelTmaWarpSpecializedCooperativeEEENS5_IJNSA_ILi128EEESF_NSA_ILi64EEEEEENS_6half_tENS5_IJSB_llEEESI_SJ_NS4_8TiledMMAINS4_8MMA_AtomIJNS4_4SM904GMMA26MMA_64x128x16_F32F16F16_SSILNSN_5MajorE1ELSP_1ELNSN_7ScaleInE1ELSQ_1EEEEEENS4_6LayoutINS5_IJNSA_ILi2EEESB_SB_EEENS5_IJSB_NSA_ILi0EEESW_EEEEENS5_IJNS4_10UnderscoreESZ_SZ_EEEEENS4_13SM90_TMA_LOADENS4_14ComposedLayoutINS4_7SwizzleILi3ELi4ELi3EEENS4_18smem_ptr_flag_bitsILi16EEENST_INS5_IJSG_NSA_ILi8EEEEEENS5_IJSB_SG_EEEEEEEvNS4_8identityES12_S1C_vS1D_EENS_8epilogue10collective6detail29Sm90TmaWarpSpecializedAdapterINS1G_15DefaultEpilogueISI_NS5_IJlSB_lEEES1K_NS1F_6thread17LinearCombinationISI_Li1EffLNS1L_9ScaleType4KindE0ELNS_15FloatRoundStyleE2ESI_EENS1_15EpilogueDefaultEEEEEvvEEEEvNT_6ParamsE:
	.zero		1664


//--------------------- SYMBOLS --------------------------

	.type		.nv.reservedSmem.offset0,@object
	.size		.nv.reservedSmem.offset0,0x4
	.type		__assertfail,@function
